//
// Generated by NVIDIA NVVM Compiler
//
// Compiler Build ID: CL-36424714
// Cuda compilation tools, release 13.0, V13.0.88
// Based on NVVM 20.0.0
//

.version 9.0
.target sm_100
.address_size 64

	// .globl	_Z11next_boardsP5BoardS0_iiib
.func  (.param .b64 func_retval0) __internal_accurate_pow
(
	.param .b64 __internal_accurate_pow_param_0
)
;

.visible .entry _Z11next_boardsP5BoardS0_iiib(
	.param .u64 .ptr .align 1 _Z11next_boardsP5BoardS0_iiib_param_0,
	.param .u64 .ptr .align 1 _Z11next_boardsP5BoardS0_iiib_param_1,
	.param .u32 _Z11next_boardsP5BoardS0_iiib_param_2,
	.param .u32 _Z11next_boardsP5BoardS0_iiib_param_3,
	.param .u32 _Z11next_boardsP5BoardS0_iiib_param_4,
	.param .u8 _Z11next_boardsP5BoardS0_iiib_param_5
)
{
	.local .align 8 .b8 	__local_depot0[16];
	.reg .b64 	%SP;
	.reg .b64 	%SPL;
	.reg .pred 	%p<69>;
	.reg .b16 	%rs<72>;
	.reg .b32 	%r<396>;
	.reg .b64 	%rd<208>;
	.reg .b64 	%fd<78>;

	mov.u64 	%SPL, __local_depot0;
	ld.param.u64 	%rd5, [_Z11next_boardsP5BoardS0_iiib_param_0];
	ld.param.u64 	%rd6, [_Z11next_boardsP5BoardS0_iiib_param_1];
	ld.param.u32 	%r164, [_Z11next_boardsP5BoardS0_iiib_param_2];
	ld.param.u32 	%r165, [_Z11next_boardsP5BoardS0_iiib_param_3];
	ld.param.u32 	%r166, [_Z11next_boardsP5BoardS0_iiib_param_4];
	ld.param.s8 	%rs71, [_Z11next_boardsP5BoardS0_iiib_param_5];
	cvta.to.global.u64 	%rd1, %rd6;
	cvta.to.global.u64 	%rd7, %rd5;
	add.u64 	%rd2, %SPL, 0;
	mov.u32 	%r168, %tid.x;
	mov.u32 	%r169, %ctaid.x;
	mov.u32 	%r170, %ntid.x;
	mad.lo.s32 	%r1, %r169, %r170, %r168;
	mul.wide.s32 	%rd9, %r1, 16;
	add.s64 	%rd10, %rd7, %rd9;
	ld.global.u64 	%rd11, [%rd10];
	mov.b64 	{%r2, %r3}, %rd11;
	ld.global.u64 	%rd12, [%rd10+8];
	mov.b64 	{%r4, %r5}, %rd12;
	st.local.u64 	[%rd2], %rd11;
	st.local.u64 	[%rd2+8], %rd12;
	and.b64  	%rd13, %rd11, 1;
	setp.eq.b64 	%p1, %rd13, 1;
	not.pred 	%p2, %p1;
	bfe.u32 	%r171, %r3, 24, 8;
	cvt.u16.u32 	%rs1, %r171;
	bfe.u32 	%r172, %r3, 16, 8;
	cvt.u16.u32 	%rs2, %r172;
	bfe.u32 	%r173, %r4, 24, 8;
	cvt.u16.u32 	%rs3, %r173;
	bfe.u32 	%r174, %r4, 16, 8;
	cvt.u16.u32 	%rs4, %r174;
	bfe.u32 	%r175, %r4, 8, 8;
	cvt.u16.u32 	%rs5, %r175;
	bfe.u32 	%r176, %r4, 0, 8;
	cvt.u16.u32 	%rs6, %r176;
	mov.b32 	%r384, 0;
	@%p2 bra 	$L__BB0_36;
	setp.eq.s16 	%p3, %rs71, 0;
	@%p3 bra 	$L__BB0_19;
	setp.lt.s32 	%p4, %r165, 2;
	@%p4 bra 	$L__BB0_36;
	setp.lt.s32 	%p5, %r166, 1;
	mov.f64 	%fd13, 0d4000000000000000;
	{
	.reg .b32 %temp; 
	mov.b64 	{%temp, %r6}, %fd13;
	}
	mul.lo.s32 	%r7, %r164, %r1;
	@%p5 bra 	$L__BB0_36;
	and.b32  	%r8, %r166, 1;
	and.b32  	%r9, %r166, 2147483646;
	add.s32 	%r10, %r165, -2;
	mov.b32 	%r362, 0;
	mov.u32 	%r384, %r362;
$L__BB0_5:
	setp.eq.s32 	%p6, %r166, 1;
	bfe.u32 	%r182, %r5, 24, 8;
	cvt.u16.u32 	%rs7, %r182;
	bfe.u32 	%r183, %r5, 16, 8;
	cvt.u16.u32 	%rs8, %r183;
	bfe.u32 	%r184, %r5, 8, 8;
	cvt.u16.u32 	%rs9, %r184;
	bfe.u32 	%r185, %r5, 0, 8;
	cvt.u16.u32 	%rs10, %r185;
	bfe.u32 	%r186, %r4, 24, 8;
	cvt.u16.u32 	%rs11, %r186;
	bfe.u32 	%r187, %r4, 16, 8;
	cvt.u16.u32 	%rs12, %r187;
	bfe.u32 	%r188, %r4, 8, 8;
	cvt.u16.u32 	%rs13, %r188;
	bfe.u32 	%r189, %r4, 0, 8;
	cvt.u16.u32 	%rs14, %r189;
	bfe.u32 	%r190, %r3, 24, 8;
	cvt.u16.u32 	%rs15, %r190;
	bfe.u32 	%r191, %r3, 16, 8;
	cvt.u16.u32 	%rs16, %r191;
	bfe.u32 	%r192, %r3, 8, 8;
	cvt.u16.u32 	%rs17, %r192;
	bfe.u32 	%r193, %r3, 0, 8;
	cvt.u16.u32 	%rs18, %r193;
	bfe.u32 	%r194, %r2, 24, 8;
	cvt.u16.u32 	%rs19, %r194;
	bfe.u32 	%r195, %r2, 16, 8;
	cvt.u16.u32 	%rs20, %r195;
	bfe.u32 	%r196, %r2, 8, 8;
	cvt.u16.u32 	%rs21, %r196;
	bfe.u32 	%r197, %r2, 0, 8;
	cvt.u16.u32 	%rs22, %r197;
	mul.lo.s32 	%r21, %r362, %r166;
	mov.b32 	%r369, 0;
	@%p6 bra 	$L__BB0_14;
	mov.b32 	%r364, 0;
$L__BB0_7:
	setp.lt.s32 	%p7, %r6, 0;
	bfe.u32 	%r199, %r5, 24, 8;
	cvt.u16.u32 	%rs23, %r199;
	bfe.u32 	%r200, %r5, 16, 8;
	cvt.u16.u32 	%rs24, %r200;
	bfe.u32 	%r201, %r5, 8, 8;
	cvt.u16.u32 	%rs25, %r201;
	bfe.u32 	%r202, %r5, 0, 8;
	cvt.u16.u32 	%rs26, %r202;
	bfe.u32 	%r203, %r4, 24, 8;
	cvt.u16.u32 	%rs27, %r203;
	bfe.u32 	%r204, %r4, 16, 8;
	cvt.u16.u32 	%rs28, %r204;
	bfe.u32 	%r205, %r4, 8, 8;
	cvt.u16.u32 	%rs29, %r205;
	bfe.u32 	%r206, %r4, 0, 8;
	cvt.u16.u32 	%rs30, %r206;
	bfe.u32 	%r207, %r3, 24, 8;
	cvt.u16.u32 	%rs31, %r207;
	bfe.u32 	%r208, %r3, 16, 8;
	cvt.u16.u32 	%rs32, %r208;
	bfe.u32 	%r209, %r3, 8, 8;
	cvt.u16.u32 	%rs33, %r209;
	bfe.u32 	%r210, %r3, 0, 8;
	cvt.u16.u32 	%rs34, %r210;
	bfe.u32 	%r211, %r2, 24, 8;
	cvt.u16.u32 	%rs35, %r211;
	bfe.u32 	%r212, %r2, 16, 8;
	cvt.u16.u32 	%rs36, %r212;
	bfe.u32 	%r213, %r2, 8, 8;
	cvt.u16.u32 	%rs37, %r213;
	bfe.u32 	%r214, %r2, 0, 8;
	cvt.u16.u32 	%rs38, %r214;
	add.s32 	%r28, %r364, %r21;
	shr.u32 	%r29, %r28, 6;
	add.s32 	%r30, %r28, 1;
	cvt.rn.f64.s32 	%fd14, %r30;
	{
	.reg .b32 %temp; 
	mov.b64 	{%temp, %r215}, %fd14;
	}
	shr.u32 	%r216, %r215, 20;
	and.b32  	%r217, %r216, 2047;
	add.s32 	%r218, %r217, -1012;
	mov.b64 	%rd14, %fd14;
	shl.b64 	%rd15, %rd14, %r218;
	setp.eq.s64 	%p8, %rd15, -9223372036854775808;
	{ // callseq 0, 0
	.param .b64 param0;
	st.param.f64 	[param0], %fd14;
	.param .b64 retval0;
	call.uni (retval0), 
	__internal_accurate_pow, 
	(
	param0
	);
	ld.param.f64 	%fd15, [retval0];
	} // callseq 0
	neg.f64 	%fd17, %fd15;
	selp.f64 	%fd18, %fd17, %fd15, %p8;
	selp.f64 	%fd1, %fd18, %fd15, %p7;
	cvt.rzi.s32.f64 	%r219, %fd1;
	mul.wide.u32 	%rd17, %r29, 8;
	add.s64 	%rd18, %rd2, %rd17;
	ld.local.u64 	%rd19, [%rd18];
	cvt.s64.s32 	%rd20, %r219;
	and.b64  	%rd21, %rd19, %rd20;
	setp.ne.s64 	%p9, %rd21, 0;
	@%p9 bra 	$L__BB0_10;
	add.s32 	%r220, %r28, %r166;
	shr.u32 	%r31, %r220, 6;
	add.s32 	%r221, %r30, %r166;
	cvt.rn.f64.s32 	%fd19, %r221;
	{
	.reg .b32 %temp; 
	mov.b64 	{%temp, %r222}, %fd19;
	}
	shr.u32 	%r223, %r222, 20;
	and.b32  	%r224, %r223, 2047;
	add.s32 	%r225, %r224, -1012;
	mov.b64 	%rd22, %fd19;
	shl.b64 	%rd23, %rd22, %r225;
	setp.eq.s64 	%p11, %rd23, -9223372036854775808;
	{ // callseq 1, 0
	.param .b64 param0;
	st.param.f64 	[param0], %fd19;
	.param .b64 retval0;
	call.uni (retval0), 
	__internal_accurate_pow, 
	(
	param0
	);
	ld.param.f64 	%fd20, [retval0];
	} // callseq 1
	neg.f64 	%fd22, %fd20;
	selp.f64 	%fd23, %fd22, %fd20, %p11;
	selp.f64 	%fd2, %fd23, %fd20, %p7;
	cvt.rzi.s32.f64 	%r226, %fd2;
	mul.wide.u32 	%rd25, %r31, 8;
	add.s64 	%rd26, %rd2, %rd25;
	ld.local.u64 	%rd27, [%rd26];
	cvt.s64.s32 	%rd28, %r226;
	and.b64  	%rd29, %rd27, %rd28;
	setp.ne.s64 	%p12, %rd29, 0;
	@%p12 bra 	$L__BB0_10;
	add.s32 	%r227, %r384, %r7;
	mul.wide.s32 	%rd30, %r227, 16;
	add.s64 	%rd31, %rd1, %rd30;
	st.global.u8 	[%rd31], %rs38;
	st.global.u8 	[%rd31+1], %rs37;
	st.global.u8 	[%rd31+2], %rs36;
	st.global.u8 	[%rd31+3], %rs35;
	st.global.u8 	[%rd31+4], %rs34;
	st.global.u8 	[%rd31+5], %rs33;
	st.global.u8 	[%rd31+6], %rs32;
	st.global.u8 	[%rd31+7], %rs31;
	st.global.u8 	[%rd31+8], %rs30;
	st.global.u8 	[%rd31+9], %rs29;
	st.global.u8 	[%rd31+10], %rs28;
	st.global.u8 	[%rd31+11], %rs27;
	st.global.u8 	[%rd31+12], %rs26;
	st.global.u8 	[%rd31+13], %rs25;
	st.global.u8 	[%rd31+14], %rs24;
	st.global.u8 	[%rd31+15], %rs23;
	cvt.rzi.u64.f64 	%rd32, %fd1;
	mul.wide.u32 	%rd33, %r29, 8;
	add.s64 	%rd34, %rd31, %rd33;
	ld.global.u64 	%rd35, [%rd34];
	or.b64  	%rd36, %rd35, %rd32;
	st.global.u64 	[%rd34], %rd36;
	cvt.rzi.u64.f64 	%rd37, %fd2;
	mul.wide.u32 	%rd38, %r31, 8;
	add.s64 	%rd39, %rd31, %rd38;
	ld.global.u64 	%rd40, [%rd39];
	or.b64  	%rd41, %rd40, %rd37;
	st.global.u64 	[%rd39], %rd41;
	add.s32 	%r384, %r384, 1;
$L__BB0_10:
	shr.u32 	%r34, %r30, 6;
	add.s32 	%r35, %r28, 2;
	cvt.rn.f64.s32 	%fd24, %r35;
	{
	.reg .b32 %temp; 
	mov.b64 	{%temp, %r228}, %fd24;
	}
	shr.u32 	%r229, %r228, 20;
	and.b32  	%r230, %r229, 2047;
	add.s32 	%r231, %r230, -1012;
	mov.b64 	%rd42, %fd24;
	shl.b64 	%rd43, %rd42, %r231;
	setp.eq.s64 	%p14, %rd43, -9223372036854775808;
	{ // callseq 2, 0
	.param .b64 param0;
	st.param.f64 	[param0], %fd24;
	.param .b64 retval0;
	call.uni (retval0), 
	__internal_accurate_pow, 
	(
	param0
	);
	ld.param.f64 	%fd25, [retval0];
	} // callseq 2
	neg.f64 	%fd27, %fd25;
	selp.f64 	%fd28, %fd27, %fd25, %p14;
	selp.f64 	%fd3, %fd28, %fd25, %p7;
	cvt.rzi.s32.f64 	%r232, %fd3;
	mul.wide.u32 	%rd45, %r34, 8;
	add.s64 	%rd46, %rd2, %rd45;
	ld.local.u64 	%rd47, [%rd46];
	cvt.s64.s32 	%rd48, %r232;
	and.b64  	%rd49, %rd47, %rd48;
	setp.ne.s64 	%p15, %rd49, 0;
	@%p15 bra 	$L__BB0_13;
	add.s32 	%r233, %r30, %r166;
	shr.u32 	%r36, %r233, 6;
	add.s32 	%r234, %r35, %r166;
	cvt.rn.f64.s32 	%fd29, %r234;
	{
	.reg .b32 %temp; 
	mov.b64 	{%temp, %r235}, %fd29;
	}
	shr.u32 	%r236, %r235, 20;
	and.b32  	%r237, %r236, 2047;
	add.s32 	%r238, %r237, -1012;
	mov.b64 	%rd50, %fd29;
	shl.b64 	%rd51, %rd50, %r238;
	setp.eq.s64 	%p17, %rd51, -9223372036854775808;
	{ // callseq 3, 0
	.param .b64 param0;
	st.param.f64 	[param0], %fd29;
	.param .b64 retval0;
	call.uni (retval0), 
	__internal_accurate_pow, 
	(
	param0
	);
	ld.param.f64 	%fd30, [retval0];
	} // callseq 3
	neg.f64 	%fd32, %fd30;
	selp.f64 	%fd33, %fd32, %fd30, %p17;
	selp.f64 	%fd4, %fd33, %fd30, %p7;
	cvt.rzi.s32.f64 	%r239, %fd4;
	mul.wide.u32 	%rd53, %r36, 8;
	add.s64 	%rd54, %rd2, %rd53;
	ld.local.u64 	%rd55, [%rd54];
	cvt.s64.s32 	%rd56, %r239;
	and.b64  	%rd57, %rd55, %rd56;
	setp.ne.s64 	%p18, %rd57, 0;
	@%p18 bra 	$L__BB0_13;
	add.s32 	%r240, %r384, %r7;
	mul.wide.s32 	%rd58, %r240, 16;
	add.s64 	%rd59, %rd1, %rd58;
	st.global.u8 	[%rd59], %rs22;
	st.global.u8 	[%rd59+1], %rs21;
	st.global.u8 	[%rd59+2], %rs20;
	st.global.u8 	[%rd59+3], %rs19;
	st.global.u8 	[%rd59+4], %rs18;
	st.global.u8 	[%rd59+5], %rs17;
	st.global.u8 	[%rd59+6], %rs16;
	st.global.u8 	[%rd59+7], %rs15;
	st.global.u8 	[%rd59+8], %rs14;
	st.global.u8 	[%rd59+9], %rs13;
	st.global.u8 	[%rd59+10], %rs12;
	st.global.u8 	[%rd59+11], %rs11;
	st.global.u8 	[%rd59+12], %rs10;
	st.global.u8 	[%rd59+13], %rs9;
	st.global.u8 	[%rd59+14], %rs8;
	st.global.u8 	[%rd59+15], %rs7;
	cvt.rzi.u64.f64 	%rd60, %fd3;
	add.s64 	%rd62, %rd59, %rd45;
	ld.global.u64 	%rd63, [%rd62];
	or.b64  	%rd64, %rd63, %rd60;
	st.global.u64 	[%rd62], %rd64;
	cvt.rzi.u64.f64 	%rd65, %fd4;
	add.s64 	%rd67, %rd59, %rd53;
	ld.global.u64 	%rd68, [%rd67];
	or.b64  	%rd69, %rd68, %rd65;
	st.global.u64 	[%rd67], %rd69;
	add.s32 	%r384, %r384, 1;
$L__BB0_13:
	add.s32 	%r364, %r364, 2;
	setp.ne.s32 	%p19, %r364, %r9;
	mov.u32 	%r369, %r9;
	@%p19 bra 	$L__BB0_7;
$L__BB0_14:
	setp.eq.s32 	%p20, %r8, 0;
	@%p20 bra 	$L__BB0_18;
	setp.lt.s32 	%p21, %r6, 0;
	add.s32 	%r51, %r369, %r21;
	shr.u32 	%r52, %r51, 6;
	add.s32 	%r53, %r51, 1;
	cvt.rn.f64.s32 	%fd34, %r53;
	{
	.reg .b32 %temp; 
	mov.b64 	{%temp, %r241}, %fd34;
	}
	shr.u32 	%r242, %r241, 20;
	and.b32  	%r243, %r242, 2047;
	add.s32 	%r244, %r243, -1012;
	mov.b64 	%rd70, %fd34;
	shl.b64 	%rd71, %rd70, %r244;
	setp.eq.s64 	%p22, %rd71, -9223372036854775808;
	{ // callseq 4, 0
	.param .b64 param0;
	st.param.f64 	[param0], %fd34;
	.param .b64 retval0;
	call.uni (retval0), 
	__internal_accurate_pow, 
	(
	param0
	);
	ld.param.f64 	%fd35, [retval0];
	} // callseq 4
	neg.f64 	%fd37, %fd35;
	selp.f64 	%fd38, %fd37, %fd35, %p22;
	selp.f64 	%fd5, %fd38, %fd35, %p21;
	cvt.rzi.s32.f64 	%r245, %fd5;
	mul.wide.u32 	%rd73, %r52, 8;
	add.s64 	%rd74, %rd2, %rd73;
	ld.local.u64 	%rd75, [%rd74];
	cvt.s64.s32 	%rd76, %r245;
	and.b64  	%rd77, %rd75, %rd76;
	setp.ne.s64 	%p23, %rd77, 0;
	@%p23 bra 	$L__BB0_18;
	setp.lt.s32 	%p24, %r6, 0;
	add.s32 	%r246, %r51, %r166;
	shr.u32 	%r54, %r246, 6;
	add.s32 	%r247, %r53, %r166;
	cvt.rn.f64.s32 	%fd39, %r247;
	{
	.reg .b32 %temp; 
	mov.b64 	{%temp, %r248}, %fd39;
	}
	shr.u32 	%r249, %r248, 20;
	and.b32  	%r250, %r249, 2047;
	add.s32 	%r251, %r250, -1012;
	mov.b64 	%rd78, %fd39;
	shl.b64 	%rd79, %rd78, %r251;
	setp.eq.s64 	%p25, %rd79, -9223372036854775808;
	{ // callseq 5, 0
	.param .b64 param0;
	st.param.f64 	[param0], %fd39;
	.param .b64 retval0;
	call.uni (retval0), 
	__internal_accurate_pow, 
	(
	param0
	);
	ld.param.f64 	%fd40, [retval0];
	} // callseq 5
	neg.f64 	%fd42, %fd40;
	selp.f64 	%fd43, %fd42, %fd40, %p25;
	selp.f64 	%fd6, %fd43, %fd40, %p24;
	cvt.rzi.s32.f64 	%r252, %fd6;
	mul.wide.u32 	%rd81, %r54, 8;
	add.s64 	%rd82, %rd2, %rd81;
	ld.local.u64 	%rd83, [%rd82];
	cvt.s64.s32 	%rd84, %r252;
	and.b64  	%rd85, %rd83, %rd84;
	setp.ne.s64 	%p26, %rd85, 0;
	@%p26 bra 	$L__BB0_18;
	add.s32 	%r253, %r384, %r7;
	mul.wide.s32 	%rd86, %r253, 16;
	add.s64 	%rd87, %rd1, %rd86;
	bfe.u32 	%r254, %r2, 0, 8;
	st.global.u8 	[%rd87], %r254;
	bfe.u32 	%r255, %r2, 8, 8;
	st.global.u8 	[%rd87+1], %r255;
	bfe.u32 	%r256, %r2, 16, 8;
	st.global.u8 	[%rd87+2], %r256;
	bfe.u32 	%r257, %r2, 24, 8;
	st.global.u8 	[%rd87+3], %r257;
	bfe.u32 	%r258, %r3, 0, 8;
	st.global.u8 	[%rd87+4], %r258;
	bfe.u32 	%r259, %r3, 8, 8;
	st.global.u8 	[%rd87+5], %r259;
	st.global.u8 	[%rd87+6], %rs2;
	st.global.u8 	[%rd87+7], %rs1;
	st.global.u8 	[%rd87+8], %rs6;
	st.global.u8 	[%rd87+9], %rs5;
	st.global.u8 	[%rd87+10], %rs4;
	st.global.u8 	[%rd87+11], %rs3;
	bfe.u32 	%r260, %r5, 0, 8;
	st.global.u8 	[%rd87+12], %r260;
	bfe.u32 	%r261, %r5, 8, 8;
	st.global.u8 	[%rd87+13], %r261;
	bfe.u32 	%r262, %r5, 16, 8;
	st.global.u8 	[%rd87+14], %r262;
	bfe.u32 	%r263, %r5, 24, 8;
	st.global.u8 	[%rd87+15], %r263;
	cvt.rzi.u64.f64 	%rd88, %fd5;
	add.s64 	%rd90, %rd87, %rd73;
	ld.global.u64 	%rd91, [%rd90];
	or.b64  	%rd92, %rd91, %rd88;
	st.global.u64 	[%rd90], %rd92;
	cvt.rzi.u64.f64 	%rd93, %fd6;
	add.s64 	%rd95, %rd87, %rd81;
	ld.global.u64 	%rd96, [%rd95];
	or.b64  	%rd97, %rd96, %rd93;
	st.global.u64 	[%rd95], %rd97;
	add.s32 	%r384, %r384, 1;
$L__BB0_18:
	setp.eq.s32 	%p27, %r362, %r10;
	add.s32 	%r362, %r362, 1;
	@%p27 bra 	$L__BB0_36;
	bra.uni 	$L__BB0_5;
$L__BB0_19:
	setp.lt.s32 	%p28, %r165, 1;
	@%p28 bra 	$L__BB0_36;
	setp.lt.s32 	%p29, %r166, 2;
	mov.f64 	%fd44, 0d4000000000000000;
	{
	.reg .b32 %temp; 
	mov.b64 	{%temp, %r66}, %fd44;
	}
	mul.lo.s32 	%r67, %r164, %r1;
	@%p29 bra 	$L__BB0_36;
	add.s32 	%r267, %r166, -1;
	and.b32  	%r68, %r267, 1;
	and.b32  	%r69, %r267, -2;
	neg.s32 	%r70, %r69;
	mov.b32 	%r372, 0;
	mov.u32 	%r384, %r372;
$L__BB0_22:
	setp.eq.s32 	%p30, %r166, 2;
	bfe.u32 	%r270, %r5, 24, 8;
	cvt.u16.u32 	%rs39, %r270;
	bfe.u32 	%r271, %r5, 16, 8;
	cvt.u16.u32 	%rs40, %r271;
	bfe.u32 	%r272, %r5, 8, 8;
	cvt.u16.u32 	%rs41, %r272;
	bfe.u32 	%r273, %r5, 0, 8;
	cvt.u16.u32 	%rs42, %r273;
	bfe.u32 	%r274, %r4, 24, 8;
	cvt.u16.u32 	%rs43, %r274;
	bfe.u32 	%r275, %r4, 16, 8;
	cvt.u16.u32 	%rs44, %r275;
	bfe.u32 	%r276, %r4, 8, 8;
	cvt.u16.u32 	%rs45, %r276;
	bfe.u32 	%r277, %r4, 0, 8;
	cvt.u16.u32 	%rs46, %r277;
	bfe.u32 	%r278, %r3, 24, 8;
	cvt.u16.u32 	%rs47, %r278;
	bfe.u32 	%r279, %r3, 16, 8;
	cvt.u16.u32 	%rs48, %r279;
	bfe.u32 	%r280, %r3, 8, 8;
	cvt.u16.u32 	%rs49, %r280;
	bfe.u32 	%r281, %r3, 0, 8;
	cvt.u16.u32 	%rs50, %r281;
	bfe.u32 	%r282, %r2, 24, 8;
	cvt.u16.u32 	%rs51, %r282;
	bfe.u32 	%r283, %r2, 16, 8;
	cvt.u16.u32 	%rs52, %r283;
	bfe.u32 	%r284, %r2, 8, 8;
	cvt.u16.u32 	%rs53, %r284;
	bfe.u32 	%r285, %r2, 0, 8;
	cvt.u16.u32 	%rs54, %r285;
	mul.lo.s32 	%r81, %r372, %r166;
	mov.b32 	%r381, 0;
	@%p30 bra 	$L__BB0_31;
	add.s32 	%r375, %r81, 3;
	sub.s32 	%r374, -3, %r81;
	mov.u32 	%r376, %r70;
$L__BB0_24:
	setp.lt.s32 	%p31, %r66, 0;
	bfe.u32 	%r286, %r5, 24, 8;
	cvt.u16.u32 	%rs55, %r286;
	bfe.u32 	%r287, %r5, 16, 8;
	cvt.u16.u32 	%rs56, %r287;
	bfe.u32 	%r288, %r5, 8, 8;
	cvt.u16.u32 	%rs57, %r288;
	bfe.u32 	%r289, %r5, 0, 8;
	cvt.u16.u32 	%rs58, %r289;
	bfe.u32 	%r290, %r4, 24, 8;
	cvt.u16.u32 	%rs59, %r290;
	bfe.u32 	%r291, %r4, 16, 8;
	cvt.u16.u32 	%rs60, %r291;
	bfe.u32 	%r292, %r4, 8, 8;
	cvt.u16.u32 	%rs61, %r292;
	bfe.u32 	%r293, %r4, 0, 8;
	cvt.u16.u32 	%rs62, %r293;
	bfe.u32 	%r294, %r3, 24, 8;
	cvt.u16.u32 	%rs63, %r294;
	bfe.u32 	%r295, %r3, 16, 8;
	cvt.u16.u32 	%rs64, %r295;
	bfe.u32 	%r296, %r3, 8, 8;
	cvt.u16.u32 	%rs65, %r296;
	bfe.u32 	%r297, %r3, 0, 8;
	cvt.u16.u32 	%rs66, %r297;
	bfe.u32 	%r298, %r2, 24, 8;
	cvt.u16.u32 	%rs67, %r298;
	bfe.u32 	%r299, %r2, 16, 8;
	cvt.u16.u32 	%rs68, %r299;
	bfe.u32 	%r300, %r2, 8, 8;
	cvt.u16.u32 	%rs69, %r300;
	bfe.u32 	%r301, %r2, 0, 8;
	cvt.u16.u32 	%rs70, %r301;
	add.s32 	%r92, %r375, -2;
	add.s32 	%r302, %r375, -3;
	shr.u32 	%r93, %r302, 6;
	cvt.rn.f64.s32 	%fd45, %r92;
	{
	.reg .b32 %temp; 
	mov.b64 	{%temp, %r303}, %fd45;
	}
	shr.u32 	%r304, %r303, 20;
	and.b32  	%r305, %r304, 2047;
	add.s32 	%r306, %r305, -1012;
	mov.b64 	%rd98, %fd45;
	shl.b64 	%rd99, %rd98, %r306;
	setp.eq.s64 	%p32, %rd99, -9223372036854775808;
	{ // callseq 6, 0
	.param .b64 param0;
	st.param.f64 	[param0], %fd45;
	.param .b64 retval0;
	call.uni (retval0), 
	__internal_accurate_pow, 
	(
	param0
	);
	ld.param.f64 	%fd46, [retval0];
	} // callseq 6
	neg.f64 	%fd48, %fd46;
	selp.f64 	%fd49, %fd48, %fd46, %p32;
	selp.f64 	%fd7, %fd49, %fd46, %p31;
	cvt.rzi.s32.f64 	%r307, %fd7;
	mul.wide.u32 	%rd101, %r93, 8;
	add.s64 	%rd102, %rd2, %rd101;
	ld.local.u64 	%rd103, [%rd102];
	cvt.s64.s32 	%rd104, %r307;
	and.b64  	%rd105, %rd103, %rd104;
	setp.ne.s64 	%p33, %rd105, 0;
	@%p33 bra 	$L__BB0_27;
	shr.s32 	%r94, %r92, 6;
	add.s32 	%r308, %r92, 1;
	cvt.rn.f64.s32 	%fd50, %r308;
	{
	.reg .b32 %temp; 
	mov.b64 	{%temp, %r309}, %fd50;
	}
	shr.u32 	%r310, %r309, 20;
	and.b32  	%r311, %r310, 2047;
	add.s32 	%r312, %r311, -1012;
	mov.b64 	%rd106, %fd50;
	shl.b64 	%rd107, %rd106, %r312;
	setp.eq.s64 	%p35, %rd107, -9223372036854775808;
	{ // callseq 7, 0
	.param .b64 param0;
	st.param.f64 	[param0], %fd50;
	.param .b64 retval0;
	call.uni (retval0), 
	__internal_accurate_pow, 
	(
	param0
	);
	ld.param.f64 	%fd51, [retval0];
	} // callseq 7
	neg.f64 	%fd53, %fd51;
	selp.f64 	%fd54, %fd53, %fd51, %p35;
	selp.f64 	%fd55, %fd54, %fd51, %p31;
	setp.eq.s32 	%p36, %r374, -1;
	selp.f64 	%fd8, 0d3FF0000000000000, %fd55, %p36;
	cvt.rzi.s32.f64 	%r313, %fd8;
	mul.wide.s32 	%rd109, %r94, 8;
	add.s64 	%rd110, %rd2, %rd109;
	ld.local.u64 	%rd111, [%rd110];
	cvt.s64.s32 	%rd112, %r313;
	and.b64  	%rd113, %rd111, %rd112;
	setp.ne.s64 	%p37, %rd113, 0;
	@%p37 bra 	$L__BB0_27;
	add.s32 	%r314, %r384, %r67;
	mul.wide.s32 	%rd114, %r314, 16;
	add.s64 	%rd115, %rd1, %rd114;
	st.global.u8 	[%rd115], %rs70;
	st.global.u8 	[%rd115+1], %rs69;
	st.global.u8 	[%rd115+2], %rs68;
	st.global.u8 	[%rd115+3], %rs67;
	st.global.u8 	[%rd115+4], %rs66;
	st.global.u8 	[%rd115+5], %rs65;
	st.global.u8 	[%rd115+6], %rs64;
	st.global.u8 	[%rd115+7], %rs63;
	st.global.u8 	[%rd115+8], %rs62;
	st.global.u8 	[%rd115+9], %rs61;
	st.global.u8 	[%rd115+10], %rs60;
	st.global.u8 	[%rd115+11], %rs59;
	st.global.u8 	[%rd115+12], %rs58;
	st.global.u8 	[%rd115+13], %rs57;
	st.global.u8 	[%rd115+14], %rs56;
	st.global.u8 	[%rd115+15], %rs55;
	cvt.rzi.u64.f64 	%rd116, %fd7;
	mul.wide.u32 	%rd117, %r93, 8;
	add.s64 	%rd118, %rd115, %rd117;
	ld.global.u64 	%rd119, [%rd118];
	or.b64  	%rd120, %rd119, %rd116;
	st.global.u64 	[%rd118], %rd120;
	cvt.rzi.u64.f64 	%rd121, %fd8;
	mul.wide.s32 	%rd122, %r94, 8;
	add.s64 	%rd123, %rd115, %rd122;
	ld.global.u64 	%rd124, [%rd123];
	or.b64  	%rd125, %rd124, %rd121;
	st.global.u64 	[%rd123], %rd125;
	add.s32 	%r384, %r384, 1;
$L__BB0_27:
	setp.lt.s32 	%p38, %r66, 0;
	shr.u32 	%r97, %r92, 6;
	add.s32 	%r98, %r92, 1;
	cvt.rn.f64.s32 	%fd56, %r98;
	{
	.reg .b32 %temp; 
	mov.b64 	{%temp, %r315}, %fd56;
	}
	shr.u32 	%r316, %r315, 20;
	and.b32  	%r317, %r316, 2047;
	add.s32 	%r318, %r317, -1012;
	mov.b64 	%rd126, %fd56;
	shl.b64 	%rd127, %rd126, %r318;
	setp.eq.s64 	%p39, %rd127, -9223372036854775808;
	{ // callseq 8, 0
	.param .b64 param0;
	st.param.f64 	[param0], %fd56;
	.param .b64 retval0;
	call.uni (retval0), 
	__internal_accurate_pow, 
	(
	param0
	);
	ld.param.f64 	%fd57, [retval0];
	} // callseq 8
	neg.f64 	%fd59, %fd57;
	selp.f64 	%fd60, %fd59, %fd57, %p39;
	selp.f64 	%fd9, %fd60, %fd57, %p38;
	cvt.rzi.s32.f64 	%r319, %fd9;
	mul.wide.u32 	%rd129, %r97, 8;
	add.s64 	%rd130, %rd2, %rd129;
	ld.local.u64 	%rd131, [%rd130];
	cvt.s64.s32 	%rd132, %r319;
	and.b64  	%rd133, %rd131, %rd132;
	setp.ne.s64 	%p40, %rd133, 0;
	@%p40 bra 	$L__BB0_30;
	setp.lt.s32 	%p41, %r66, 0;
	shr.s32 	%r99, %r98, 6;
	cvt.rn.f64.s32 	%fd61, %r375;
	{
	.reg .b32 %temp; 
	mov.b64 	{%temp, %r320}, %fd61;
	}
	shr.u32 	%r321, %r320, 20;
	and.b32  	%r322, %r321, 2047;
	add.s32 	%r323, %r322, -1012;
	mov.b64 	%rd134, %fd61;
	shl.b64 	%rd135, %rd134, %r323;
	setp.eq.s64 	%p42, %rd135, -9223372036854775808;
	{ // callseq 9, 0
	.param .b64 param0;
	st.param.f64 	[param0], %fd61;
	.param .b64 retval0;
	call.uni (retval0), 
	__internal_accurate_pow, 
	(
	param0
	);
	ld.param.f64 	%fd62, [retval0];
	} // callseq 9
	neg.f64 	%fd64, %fd62;
	selp.f64 	%fd65, %fd64, %fd62, %p42;
	selp.f64 	%fd66, %fd65, %fd62, %p41;
	setp.eq.s32 	%p43, %r92, -2;
	selp.f64 	%fd10, 0d3FF0000000000000, %fd66, %p43;
	cvt.rzi.s32.f64 	%r324, %fd10;
	mul.wide.s32 	%rd137, %r99, 8;
	add.s64 	%rd138, %rd2, %rd137;
	ld.local.u64 	%rd139, [%rd138];
	cvt.s64.s32 	%rd140, %r324;
	and.b64  	%rd141, %rd139, %rd140;
	setp.ne.s64 	%p44, %rd141, 0;
	@%p44 bra 	$L__BB0_30;
	add.s32 	%r325, %r384, %r67;
	mul.wide.s32 	%rd142, %r325, 16;
	add.s64 	%rd143, %rd1, %rd142;
	st.global.u8 	[%rd143], %rs54;
	st.global.u8 	[%rd143+1], %rs53;
	st.global.u8 	[%rd143+2], %rs52;
	st.global.u8 	[%rd143+3], %rs51;
	st.global.u8 	[%rd143+4], %rs50;
	st.global.u8 	[%rd143+5], %rs49;
	st.global.u8 	[%rd143+6], %rs48;
	st.global.u8 	[%rd143+7], %rs47;
	st.global.u8 	[%rd143+8], %rs46;
	st.global.u8 	[%rd143+9], %rs45;
	st.global.u8 	[%rd143+10], %rs44;
	st.global.u8 	[%rd143+11], %rs43;
	st.global.u8 	[%rd143+12], %rs42;
	st.global.u8 	[%rd143+13], %rs41;
	st.global.u8 	[%rd143+14], %rs40;
	st.global.u8 	[%rd143+15], %rs39;
	cvt.rzi.u64.f64 	%rd144, %fd9;
	add.s64 	%rd146, %rd143, %rd129;
	ld.global.u64 	%rd147, [%rd146];
	or.b64  	%rd148, %rd147, %rd144;
	st.global.u64 	[%rd146], %rd148;
	cvt.rzi.u64.f64 	%rd149, %fd10;
	add.s64 	%rd151, %rd143, %rd137;
	ld.global.u64 	%rd152, [%rd151];
	or.b64  	%rd153, %rd152, %rd149;
	st.global.u64 	[%rd151], %rd153;
	add.s32 	%r384, %r384, 1;
$L__BB0_30:
	add.s32 	%r376, %r376, 2;
	add.s32 	%r375, %r375, 2;
	add.s32 	%r374, %r374, -2;
	setp.ne.s32 	%p45, %r376, 0;
	mov.u32 	%r381, %r69;
	@%p45 bra 	$L__BB0_24;
$L__BB0_31:
	setp.eq.s32 	%p46, %r68, 0;
	@%p46 bra 	$L__BB0_35;
	setp.lt.s32 	%p47, %r66, 0;
	add.s32 	%r116, %r381, %r81;
	shr.u32 	%r117, %r116, 6;
	add.s32 	%r118, %r116, 1;
	cvt.rn.f64.s32 	%fd67, %r118;
	{
	.reg .b32 %temp; 
	mov.b64 	{%temp, %r326}, %fd67;
	}
	shr.u32 	%r327, %r326, 20;
	and.b32  	%r328, %r327, 2047;
	add.s32 	%r329, %r328, -1012;
	mov.b64 	%rd154, %fd67;
	shl.b64 	%rd155, %rd154, %r329;
	setp.eq.s64 	%p48, %rd155, -9223372036854775808;
	{ // callseq 10, 0
	.param .b64 param0;
	st.param.f64 	[param0], %fd67;
	.param .b64 retval0;
	call.uni (retval0), 
	__internal_accurate_pow, 
	(
	param0
	);
	ld.param.f64 	%fd68, [retval0];
	} // callseq 10
	neg.f64 	%fd70, %fd68;
	selp.f64 	%fd71, %fd70, %fd68, %p48;
	selp.f64 	%fd11, %fd71, %fd68, %p47;
	cvt.rzi.s32.f64 	%r330, %fd11;
	mul.wide.u32 	%rd157, %r117, 8;
	add.s64 	%rd158, %rd2, %rd157;
	ld.local.u64 	%rd159, [%rd158];
	cvt.s64.s32 	%rd160, %r330;
	and.b64  	%rd161, %rd159, %rd160;
	setp.ne.s64 	%p49, %rd161, 0;
	@%p49 bra 	$L__BB0_35;
	setp.lt.s32 	%p50, %r66, 0;
	shr.s32 	%r119, %r118, 6;
	add.s32 	%r332, %r118, 1;
	setp.eq.s32 	%p51, %r332, 0;
	cvt.rn.f64.s32 	%fd72, %r332;
	{
	.reg .b32 %temp; 
	mov.b64 	{%temp, %r333}, %fd72;
	}
	shr.u32 	%r334, %r333, 20;
	and.b32  	%r335, %r334, 2047;
	add.s32 	%r336, %r335, -1012;
	mov.b64 	%rd162, %fd72;
	shl.b64 	%rd163, %rd162, %r336;
	setp.eq.s64 	%p52, %rd163, -9223372036854775808;
	{ // callseq 11, 0
	.param .b64 param0;
	st.param.f64 	[param0], %fd72;
	.param .b64 retval0;
	call.uni (retval0), 
	__internal_accurate_pow, 
	(
	param0
	);
	ld.param.f64 	%fd73, [retval0];
	} // callseq 11
	neg.f64 	%fd75, %fd73;
	selp.f64 	%fd76, %fd75, %fd73, %p52;
	selp.f64 	%fd77, %fd76, %fd73, %p50;
	selp.f64 	%fd12, 0d3FF0000000000000, %fd77, %p51;
	cvt.rzi.s32.f64 	%r337, %fd12;
	mul.wide.s32 	%rd165, %r119, 8;
	add.s64 	%rd166, %rd2, %rd165;
	ld.local.u64 	%rd167, [%rd166];
	cvt.s64.s32 	%rd168, %r337;
	and.b64  	%rd169, %rd167, %rd168;
	setp.ne.s64 	%p53, %rd169, 0;
	@%p53 bra 	$L__BB0_35;
	add.s32 	%r338, %r384, %r67;
	mul.wide.s32 	%rd170, %r338, 16;
	add.s64 	%rd171, %rd1, %rd170;
	bfe.u32 	%r339, %r2, 0, 8;
	st.global.u8 	[%rd171], %r339;
	bfe.u32 	%r340, %r2, 8, 8;
	st.global.u8 	[%rd171+1], %r340;
	bfe.u32 	%r341, %r2, 16, 8;
	st.global.u8 	[%rd171+2], %r341;
	bfe.u32 	%r342, %r2, 24, 8;
	st.global.u8 	[%rd171+3], %r342;
	bfe.u32 	%r343, %r3, 0, 8;
	st.global.u8 	[%rd171+4], %r343;
	bfe.u32 	%r344, %r3, 8, 8;
	st.global.u8 	[%rd171+5], %r344;
	bfe.u32 	%r345, %r3, 16, 8;
	st.global.u8 	[%rd171+6], %r345;
	bfe.u32 	%r346, %r3, 24, 8;
	st.global.u8 	[%rd171+7], %r346;
	bfe.u32 	%r347, %r4, 0, 8;
	st.global.u8 	[%rd171+8], %r347;
	bfe.u32 	%r348, %r4, 8, 8;
	st.global.u8 	[%rd171+9], %r348;
	bfe.u32 	%r349, %r4, 16, 8;
	st.global.u8 	[%rd171+10], %r349;
	bfe.u32 	%r350, %r4, 24, 8;
	st.global.u8 	[%rd171+11], %r350;
	bfe.u32 	%r351, %r5, 0, 8;
	st.global.u8 	[%rd171+12], %r351;
	bfe.u32 	%r352, %r5, 8, 8;
	st.global.u8 	[%rd171+13], %r352;
	bfe.u32 	%r353, %r5, 16, 8;
	st.global.u8 	[%rd171+14], %r353;
	bfe.u32 	%r354, %r5, 24, 8;
	st.global.u8 	[%rd171+15], %r354;
	cvt.rzi.u64.f64 	%rd172, %fd11;
	add.s64 	%rd174, %rd171, %rd157;
	ld.global.u64 	%rd175, [%rd174];
	or.b64  	%rd176, %rd175, %rd172;
	st.global.u64 	[%rd174], %rd176;
	cvt.rzi.u64.f64 	%rd177, %fd12;
	add.s64 	%rd179, %rd171, %rd165;
	ld.global.u64 	%rd180, [%rd179];
	or.b64  	%rd181, %rd180, %rd177;
	st.global.u64 	[%rd179], %rd181;
	add.s32 	%r384, %r384, 1;
$L__BB0_35:
	add.s32 	%r372, %r372, 1;
	setp.ne.s32 	%p54, %r372, %r165;
	@%p54 bra 	$L__BB0_22;
$L__BB0_36:
	setp.lt.s32 	%p55, %r384, 1;
	@%p55 bra 	$L__BB0_43;
	mul.lo.s32 	%r132, %r164, %r1;
	and.b32  	%r133, %r384, 3;
	setp.lt.u32 	%p56, %r384, 4;
	mov.b32 	%r385, 0;
	@%p56 bra 	$L__BB0_40;
	and.b32  	%r385, %r384, 2147483644;
	neg.s32 	%r389, %r385;
	add.s64 	%rd3, %rd1, 32;
	mov.u32 	%r388, %r132;
$L__BB0_39:
	mul.wide.s32 	%rd182, %r388, 16;
	add.s64 	%rd183, %rd3, %rd182;
	ld.global.u64 	%rd184, [%rd183+-32];
	or.b64  	%rd185, %rd184, 1;
	st.global.u64 	[%rd183+-32], %rd185;
	ld.global.u64 	%rd186, [%rd183+-16];
	or.b64  	%rd187, %rd186, 1;
	st.global.u64 	[%rd183+-16], %rd187;
	ld.global.u64 	%rd188, [%rd183];
	or.b64  	%rd189, %rd188, 1;
	st.global.u64 	[%rd183], %rd189;
	ld.global.u64 	%rd190, [%rd183+16];
	or.b64  	%rd191, %rd190, 1;
	st.global.u64 	[%rd183+16], %rd191;
	add.s32 	%r389, %r389, 4;
	add.s32 	%r388, %r388, 4;
	setp.eq.s32 	%p57, %r389, 0;
	@%p57 bra 	$L__BB0_40;
	bra.uni 	$L__BB0_39;
$L__BB0_40:
	setp.eq.s32 	%p58, %r133, 0;
	@%p58 bra 	$L__BB0_43;
	add.s32 	%r387, %r385, %r132;
	neg.s32 	%r386, %r133;
$L__BB0_42:
	.pragma "nounroll";
	mul.wide.s32 	%rd192, %r387, 16;
	add.s64 	%rd193, %rd1, %rd192;
	ld.global.u64 	%rd194, [%rd193];
	or.b64  	%rd195, %rd194, 1;
	st.global.u64 	[%rd193], %rd195;
	add.s32 	%r387, %r387, 1;
	add.s32 	%r386, %r386, 1;
	setp.ne.s32 	%p59, %r386, 0;
	@%p59 bra 	$L__BB0_42;
$L__BB0_43:
	setp.ge.s32 	%p60, %r384, %r164;
	@%p60 bra 	$L__BB0_55;
	mul.lo.s32 	%r143, %r164, %r1;
	sub.s32 	%r144, %r164, %r384;
	and.b32  	%r145, %r144, 7;
	sub.s32 	%r356, %r384, %r164;
	setp.gt.u32 	%p61, %r356, -8;
	@%p61 bra 	$L__BB0_47;
	and.b32  	%r357, %r144, -8;
	neg.s32 	%r391, %r357;
	add.s64 	%rd4, %rd1, 64;
	add.s32 	%r390, %r384, %r143;
$L__BB0_46:
	.pragma "nounroll";
	mul.wide.s32 	%rd196, %r390, 16;
	add.s64 	%rd197, %rd4, %rd196;
	mov.b64 	%rd198, 0;
	st.global.u64 	[%rd197+-64], %rd198;
	st.global.u64 	[%rd197+-48], %rd198;
	st.global.u64 	[%rd197+-32], %rd198;
	st.global.u64 	[%rd197+-16], %rd198;
	st.global.u64 	[%rd197], %rd198;
	st.global.u64 	[%rd197+16], %rd198;
	st.global.u64 	[%rd197+32], %rd198;
	st.global.u64 	[%rd197+48], %rd198;
	add.s32 	%r384, %r384, 8;
	add.s32 	%r391, %r391, 8;
	add.s32 	%r390, %r390, 8;
	setp.ne.s32 	%p62, %r391, 0;
	@%p62 bra 	$L__BB0_46;
$L__BB0_47:
	setp.eq.s32 	%p63, %r145, 0;
	@%p63 bra 	$L__BB0_55;
	and.b32  	%r159, %r144, 3;
	setp.lt.u32 	%p64, %r145, 4;
	@%p64 bra 	$L__BB0_50;
	add.s32 	%r358, %r384, %r143;
	mul.wide.s32 	%rd199, %r358, 16;
	add.s64 	%rd200, %rd1, %rd199;
	mov.b64 	%rd201, 0;
	st.global.u64 	[%rd200], %rd201;
	st.global.u64 	[%rd200+16], %rd201;
	st.global.u64 	[%rd200+32], %rd201;
	st.global.u64 	[%rd200+48], %rd201;
	add.s32 	%r384, %r384, 4;
$L__BB0_50:
	setp.eq.s32 	%p65, %r159, 0;
	@%p65 bra 	$L__BB0_55;
	setp.eq.s32 	%p66, %r159, 1;
	@%p66 bra 	$L__BB0_53;
	add.s32 	%r359, %r384, %r143;
	mul.wide.s32 	%rd202, %r359, 16;
	add.s64 	%rd203, %rd1, %rd202;
	mov.b64 	%rd204, 0;
	st.global.u64 	[%rd203], %rd204;
	st.global.u64 	[%rd203+16], %rd204;
	add.s32 	%r384, %r384, 2;
$L__BB0_53:
	and.b32  	%r360, %r144, 1;
	setp.eq.b32 	%p67, %r360, 1;
	not.pred 	%p68, %p67;
	@%p68 bra 	$L__BB0_55;
	add.s32 	%r361, %r384, %r143;
	mul.wide.s32 	%rd205, %r361, 16;
	add.s64 	%rd206, %rd1, %rd205;
	mov.b64 	%rd207, 0;
	st.global.u64 	[%rd206], %rd207;
$L__BB0_55:
	ret;

}
.func  (.param .b64 func_retval0) __internal_accurate_pow(
	.param .b64 __internal_accurate_pow_param_0
)
{
	.reg .pred 	%p<8>;
	.reg .b32 	%r<46>;
	.reg .b32 	%f<3>;
	.reg .b64 	%fd<109>;

	ld.param.f64 	%fd10, [__internal_accurate_pow_param_0];
	mov.f64 	%fd11, 0d4000000000000000;
	{
	.reg .b32 %temp; 
	mov.b64 	{%temp, %r8}, %fd11;
	}
	{
	.reg .b32 %temp; 
	mov.b64 	{%r9, %temp}, %fd11;
	}
	shr.u32 	%r10, %r8, 20;
	setp.lt.u32 	%p1, %r8, 1048576;
	mov.f64 	%fd12, 0d4360000000000000;
	{
	.reg .b32 %temp; 
	mov.b64 	{%temp, %r11}, %fd12;
	}
	{
	.reg .b32 %temp; 
	mov.b64 	{%r12, %temp}, %fd12;
	}
	shr.u32 	%r13, %r11, 20;
	add.s32 	%r14, %r13, -54;
	selp.b32 	%r15, %r12, %r9, %p1;
	selp.b32 	%r16, %r11, %r8, %p1;
	selp.b32 	%r1, %r14, %r10, %p1;
	add.s32 	%r45, %r1, -1023;
	and.b32  	%r17, %r16, -2146435073;
	or.b32  	%r18, %r17, 1072693248;
	mov.b64 	%fd107, {%r15, %r18};
	setp.lt.u32 	%p2, %r18, 1073127583;
	@%p2 bra 	$L__BB1_2;
	{
	.reg .b32 %temp; 
	mov.b64 	{%r19, %temp}, %fd107;
	}
	{
	.reg .b32 %temp; 
	mov.b64 	{%temp, %r20}, %fd107;
	}
	add.s32 	%r21, %r20, -1048576;
	mov.b64 	%fd107, {%r19, %r21};
	add.s32 	%r45, %r1, -1022;
$L__BB1_2:
	add.f64 	%fd13, %fd107, 0dBFF0000000000000;
	add.f64 	%fd14, %fd107, 0d3FF0000000000000;
	rcp.approx.ftz.f64 	%fd15, %fd14;
	neg.f64 	%fd16, %fd14;
	fma.rn.f64 	%fd17, %fd16, %fd15, 0d3FF0000000000000;
	fma.rn.f64 	%fd18, %fd17, %fd17, %fd17;
	fma.rn.f64 	%fd19, %fd18, %fd15, %fd15;
	mul.f64 	%fd20, %fd13, %fd19;
	fma.rn.f64 	%fd21, %fd13, %fd19, %fd20;
	mul.f64 	%fd22, %fd21, %fd21;
	fma.rn.f64 	%fd23, %fd22, 0d3EB0F5FF7D2CAFE2, 0d3ED0F5D241AD3B5A;
	fma.rn.f64 	%fd24, %fd23, %fd22, 0d3EF3B20A75488A3F;
	fma.rn.f64 	%fd25, %fd24, %fd22, 0d3F1745CDE4FAECD5;
	fma.rn.f64 	%fd26, %fd25, %fd22, 0d3F3C71C7258A578B;
	fma.rn.f64 	%fd27, %fd26, %fd22, 0d3F6249249242B910;
	fma.rn.f64 	%fd28, %fd27, %fd22, 0d3F89999999999DFB;
	sub.f64 	%fd29, %fd13, %fd21;
	add.f64 	%fd30, %fd29, %fd29;
	neg.f64 	%fd31, %fd21;
	fma.rn.f64 	%fd32, %fd31, %fd13, %fd30;
	mul.f64 	%fd33, %fd19, %fd32;
	fma.rn.f64 	%fd34, %fd22, %fd28, 0d3FB5555555555555;
	mov.f64 	%fd35, 0d3FB5555555555555;
	sub.f64 	%fd36, %fd35, %fd34;
	fma.rn.f64 	%fd37, %fd22, %fd28, %fd36;
	add.f64 	%fd38, %fd37, 0dBC46A4CB00B9E7B0;
	add.f64 	%fd39, %fd34, %fd38;
	sub.f64 	%fd40, %fd34, %fd39;
	add.f64 	%fd41, %fd38, %fd40;
	mul.rn.f64 	%fd42, %fd21, %fd21;
	neg.f64 	%fd43, %fd42;
	fma.rn.f64 	%fd44, %fd21, %fd21, %fd43;
	{
	.reg .b32 %temp; 
	mov.b64 	{%r22, %temp}, %fd33;
	}
	{
	.reg .b32 %temp; 
	mov.b64 	{%temp, %r23}, %fd33;
	}
	add.s32 	%r24, %r23, 1048576;
	mov.b64 	%fd45, {%r22, %r24};
	fma.rn.f64 	%fd46, %fd21, %fd45, %fd44;
	mul.rn.f64 	%fd47, %fd42, %fd21;
	neg.f64 	%fd48, %fd47;
	fma.rn.f64 	%fd49, %fd42, %fd21, %fd48;
	fma.rn.f64 	%fd50, %fd42, %fd33, %fd49;
	fma.rn.f64 	%fd51, %fd46, %fd21, %fd50;
	mul.rn.f64 	%fd52, %fd39, %fd47;
	neg.f64 	%fd53, %fd52;
	fma.rn.f64 	%fd54, %fd39, %fd47, %fd53;
	fma.rn.f64 	%fd55, %fd39, %fd51, %fd54;
	fma.rn.f64 	%fd56, %fd41, %fd47, %fd55;
	add.f64 	%fd57, %fd52, %fd56;
	sub.f64 	%fd58, %fd52, %fd57;
	add.f64 	%fd59, %fd56, %fd58;
	add.f64 	%fd60, %fd21, %fd57;
	sub.f64 	%fd61, %fd21, %fd60;
	add.f64 	%fd62, %fd57, %fd61;
	add.f64 	%fd63, %fd59, %fd62;
	add.f64 	%fd64, %fd33, %fd63;
	add.f64 	%fd65, %fd60, %fd64;
	sub.f64 	%fd66, %fd60, %fd65;
	add.f64 	%fd67, %fd64, %fd66;
	xor.b32  	%r25, %r45, -2147483648;
	mov.b32 	%r26, 1127219200;
	mov.b64 	%fd68, {%r25, %r26};
	mov.b32 	%r27, -2147483648;
	mov.b64 	%fd69, {%r27, %r26};
	sub.f64 	%fd70, %fd68, %fd69;
	fma.rn.f64 	%fd71, %fd70, 0d3FE62E42FEFA39EF, %fd65;
	fma.rn.f64 	%fd72, %fd70, 0dBFE62E42FEFA39EF, %fd71;
	sub.f64 	%fd73, %fd72, %fd65;
	sub.f64 	%fd74, %fd67, %fd73;
	fma.rn.f64 	%fd75, %fd70, 0d3C7ABC9E3B39803F, %fd74;
	add.f64 	%fd76, %fd71, %fd75;
	sub.f64 	%fd77, %fd71, %fd76;
	add.f64 	%fd78, %fd75, %fd77;
	{
	.reg .b32 %temp; 
	mov.b64 	{%temp, %r28}, %fd10;
	}
	{
	.reg .b32 %temp; 
	mov.b64 	{%r29, %temp}, %fd10;
	}
	shl.b32 	%r30, %r28, 1;
	setp.gt.u32 	%p3, %r30, -33554433;
	and.b32  	%r31, %r28, -15728641;
	selp.b32 	%r32, %r31, %r28, %p3;
	mov.b64 	%fd79, {%r29, %r32};
	mul.rn.f64 	%fd80, %fd76, %fd79;
	neg.f64 	%fd81, %fd80;
	fma.rn.f64 	%fd82, %fd76, %fd79, %fd81;
	fma.rn.f64 	%fd83, %fd78, %fd79, %fd82;
	add.f64 	%fd4, %fd80, %fd83;
	sub.f64 	%fd84, %fd80, %fd4;
	add.f64 	%fd5, %fd83, %fd84;
	fma.rn.f64 	%fd85, %fd4, 0d3FF71547652B82FE, 0d4338000000000000;
	{
	.reg .b32 %temp; 
	mov.b64 	{%r5, %temp}, %fd85;
	}
	mov.f64 	%fd86, 0dC338000000000000;
	add.rn.f64 	%fd87, %fd85, %fd86;
	fma.rn.f64 	%fd88, %fd87, 0dBFE62E42FEFA39EF, %fd4;
	fma.rn.f64 	%fd89, %fd87, 0dBC7ABC9E3B39803F, %fd88;
	fma.rn.f64 	%fd90, %fd89, 0d3E5ADE1569CE2BDF, 0d3E928AF3FCA213EA;
	fma.rn.f64 	%fd91, %fd90, %fd89, 0d3EC71DEE62401315;
	fma.rn.f64 	%fd92, %fd91, %fd89, 0d3EFA01997C89EB71;
	fma.rn.f64 	%fd93, %fd92, %fd89, 0d3F2A01A014761F65;
	fma.rn.f64 	%fd94, %fd93, %fd89, 0d3F56C16C1852B7AF;
	fma.rn.f64 	%fd95, %fd94, %fd89, 0d3F81111111122322;
	fma.rn.f64 	%fd96, %fd95, %fd89, 0d3FA55555555502A1;
	fma.rn.f64 	%fd97, %fd96, %fd89, 0d3FC5555555555511;
	fma.rn.f64 	%fd98, %fd97, %fd89, 0d3FE000000000000B;
	fma.rn.f64 	%fd99, %fd98, %fd89, 0d3FF0000000000000;
	fma.rn.f64 	%fd100, %fd99, %fd89, 0d3FF0000000000000;
	{
	.reg .b32 %temp; 
	mov.b64 	{%r6, %temp}, %fd100;
	}
	{
	.reg .b32 %temp; 
	mov.b64 	{%temp, %r7}, %fd100;
	}
	shl.b32 	%r33, %r5, 20;
	add.s32 	%r34, %r33, %r7;
	mov.b64 	%fd108, {%r6, %r34};
	{
	.reg .b32 %temp; 
	mov.b64 	{%temp, %r35}, %fd4;
	}
	mov.b32 	%f2, %r35;
	abs.f32 	%f1, %f2;
	setp.lt.f32 	%p4, %f1, 0f4086232B;
	@%p4 bra 	$L__BB1_5;
	setp.lt.f64 	%p5, %fd4, 0d0000000000000000;
	add.f64 	%fd101, %fd4, 0d7FF0000000000000;
	selp.f64 	%fd108, 0d0000000000000000, %fd101, %p5;
	setp.geu.f32 	%p6, %f1, 0f40874800;
	@%p6 bra 	$L__BB1_5;
	shr.u32 	%r36, %r5, 31;
	add.s32 	%r37, %r5, %r36;
	shr.s32 	%r38, %r37, 1;
	shl.b32 	%r39, %r38, 20;
	add.s32 	%r40, %r7, %r39;
	mov.b64 	%fd102, {%r6, %r40};
	sub.s32 	%r41, %r5, %r38;
	shl.b32 	%r42, %r41, 20;
	add.s32 	%r43, %r42, 1072693248;
	mov.b32 	%r44, 0;
	mov.b64 	%fd103, {%r44, %r43};
	mul.f64 	%fd108, %fd103, %fd102;
$L__BB1_5:
	abs.f64 	%fd104, %fd108;
	setp.eq.f64 	%p7, %fd104, 0d7FF0000000000000;
	fma.rn.f64 	%fd105, %fd108, %fd5, %fd108;
	selp.f64 	%fd106, %fd108, %fd105, %p7;
	st.param.f64 	[func_retval0], %fd106;
	ret;

}


// ===== COMPILED SASS (sm_100) =====

	.target	sm_100

	.elftype	@"ET_EXEC"


//--------------------- .note.nv.tkinfo           --------------------------
	.section	.note.nv.tkinfo,"",@"SHT_NOTE"
	.sectionflags	@"SHF_NOTE_NV_TKINFO"
	.tkinfo
        /*0018*/ 	.word	0x00000002
        /*0030*/ 	.string	""
        /*0030*/ 	.string	"ptxas"
        /*0030*/ 	.string	"Cuda compilation tools, release 13.0, V13.0.88"
        /*0030*/ 	.string	"Build cuda_13.0.r13.0/compiler.36424714_0"
        /*0030*/ 	.string	"-arch sm_100 -m 64 "



//--------------------- .note.nv.cuinfo           --------------------------
	.section	.note.nv.cuinfo,"",@"SHT_NOTE"
	.sectionflags	@"SHF_NOTE_NV_CUINFO"
        /*0018*/ 	.short	0x0002
        /*001a*/ 	.short	0x0064
        /*001c*/ 	.short	0x0082
	.zero		2


//--------------------- .nv.info                  --------------------------
	.section	.nv.info,"",@"SHT_CUDA_INFO"
	.align	4


	//----- nvinfo : EIATTR_REGCOUNT
	.align		4
        /*0000*/ 	.byte	0x04, 0x2f
        /*0002*/ 	.short	(.L_1 - .L_0)
	.align		4
.L_0:
        /*0004*/ 	.word	index@(_Z11next_boardsP5BoardS0_iiib)
        /*0008*/ 	.word	0x0000003e


	//----- nvinfo : EIATTR_FRAME_SIZE
	.align		4
.L_1:
        /*000c*/ 	.byte	0x04, 0x11
        /*000e*/ 	.short	(.L_3 - .L_2)
	.align		4
.L_2:
        /*0010*/ 	.word	index@($_Z11next_boardsP5BoardS0_iiib$__internal_accurate_pow)
        /*0014*/ 	.word	0x00000010


	//----- nvinfo : EIATTR_FRAME_SIZE
	.align		4
.L_3:
        /*0018*/ 	.byte	0x04, 0x11
        /*001a*/ 	.short	(.L_5 - .L_4)
	.align		4
.L_4:
        /*001c*/ 	.word	index@(_Z11next_boardsP5BoardS0_iiib)
        /*0020*/ 	.word	0x00000010


	//----- nvinfo : EIATTR_MIN_STACK_SIZE
	.align		4
.L_5:
        /*0024*/ 	.byte	0x04, 0x12
        /*0026*/ 	.short	(.L_7 - .L_6)
	.align		4
.L_6:
        /*0028*/ 	.word	index@(_Z11next_boardsP5BoardS0_iiib)
        /*002c*/ 	.word	0x00000010
.L_7:


//--------------------- .nv.compat                --------------------------
	.section	.nv.compat,"",@"SHT_CUDA_COMPAT_INFO"
	.align	4
        /*0000*/ 	.byte	0x02, 0x09, 0x00, 0x00, 0x02, 0x02, 0x01, 0x00, 0x02, 0x05, 0x05, 0x00, 0x03, 0x07, 0x01, 0x01
        /*0010*/ 	.byte	0x02, 0x03, 0x00, 0x00, 0x02, 0x06, 0x01, 0x00, 0x04, 0x0b, 0x08, 0x00, 0x01, 0x00, 0x00, 0x00
        /*0020*/ 	.byte	0x00, 0x00, 0x00, 0x00


//--------------------- .nv.info._Z11next_boardsP5BoardS0_iiib --------------------------
	.section	.nv.info._Z11next_boardsP5BoardS0_iiib,"",@"SHT_CUDA_INFO"
	.sectionflags	@""
	.align	4


	//----- nvinfo : EIATTR_CUDA_API_VERSION
	.align		4
        /*0000*/ 	.byte	0x04, 0x37
        /*0002*/ 	.short	(.L_9 - .L_8)
.L_8:
        /*0004*/ 	.word	0x00000082


	//----- nvinfo : EIATTR_KPARAM_INFO
	.align		4
.L_9:
        /*0008*/ 	.byte	0x04, 0x17
        /*000a*/ 	.short	(.L_11 - .L_10)
.L_10:
        /*000c*/ 	.word	0x00000000
        /*0010*/ 	.short	0x0005
        /*0012*/ 	.short	0x001c
        /*0014*/ 	.byte	0x00, 0xf0, 0x05, 0x00


	//----- nvinfo : EIATTR_KPARAM_INFO
	.align		4
.L_11:
        /*0018*/ 	.byte	0x04, 0x17
        /*001a*/ 	.short	(.L_13 - .L_12)
.L_12:
        /*001c*/ 	.word	0x00000000
        /*0020*/ 	.short	0x0004
        /*0022*/ 	.short	0x0018
        /*0024*/ 	.byte	0x00, 0xf0, 0x11, 0x00


	//----- nvinfo : EIATTR_KPARAM_INFO
	.align		4
.L_13:
        /*0028*/ 	.byte	0x04, 0x17
        /*002a*/ 	.short	(.L_15 - .L_14)
.L_14:
        /*002c*/ 	.word	0x00000000
        /*0030*/ 	.short	0x0003
        /*0032*/ 	.short	0x0014
        /*0034*/ 	.byte	0x00, 0xf0, 0x11, 0x00


	//----- nvinfo : EIATTR_KPARAM_INFO
	.align		4
.L_15:
        /*0038*/ 	.byte	0x04, 0x17
        /*003a*/ 	.short	(.L_17 - .L_16)
.L_16:
        /*003c*/ 	.word	0x00000000
        /*0040*/ 	.short	0x0002
        /*0042*/ 	.short	0x0010
        /*0044*/ 	.byte	0x00, 0xf0, 0x11, 0x00


	//----- nvinfo : EIATTR_KPARAM_INFO
	.align		4
.L_17:
        /*0048*/ 	.byte	0x04, 0x17
        /*004a*/ 	.short	(.L_19 - .L_18)
.L_18:
        /*004c*/ 	.word	0x00000000
        /*0050*/ 	.short	0x0001
        /*0052*/ 	.short	0x0008
        /*0054*/ 	.byte	0x00, 0xf5, 0x21, 0x00


	//----- nvinfo : EIATTR_KPARAM_INFO
	.align		4
.L_19:
        /*0058*/ 	.byte	0x04, 0x17
        /*005a*/ 	.short	(.L_21 - .L_20)
.L_20:
        /*005c*/ 	.word	0x00000000
        /*0060*/ 	.short	0x0000
        /*0062*/ 	.short	0x0000
        /*0064*/ 	.byte	0x00, 0xf5, 0x21, 0x00


	//----- nvinfo : EIATTR_SPARSE_MMA_MASK
	.align		4
.L_21:
        /*0068*/ 	.byte	0x03, 0x50
        /*006a*/ 	.short	0x0000


	//----- nvinfo : EIATTR_MAXREG_COUNT
	.align		4
        /*006c*/ 	.byte	0x03, 0x1b
        /*006e*/ 	.short	0x00ff


	//----- nvinfo : EIATTR_MERCURY_ISA_VERSION
	.align		4
        /*0070*/ 	.byte	0x03, 0x5f
        /*0072*/ 	.short	0x0101


	//----- nvinfo : EIATTR_VRC_CTA_INIT_COUNT
	.align		4
        /*0074*/ 	.byte	0x02, 0x4a
	.zero		1
	.zero		1


	//----- nvinfo : EIATTR_EXIT_INSTR_OFFSETS
	.align		4
        /*0078*/ 	.byte	0x04, 0x1c
        /*007a*/ 	.short	(.L_23 - .L_22)


	//   ....[0]....
.L_22:
        /*007c*/ 	.word	0x000026e0


	//   ....[1]....
        /*0080*/ 	.word	0x000028b0


	//   ....[2]....
        /*0084*/ 	.word	0x00002960


	//   ....[3]....
        /*0088*/ 	.word	0x00002a00


	//   ....[4]....
        /*008c*/ 	.word	0x00002a60


	//----- nvinfo : EIATTR_CRS_STACK_SIZE
	.align		4
.L_23:
        /*0090*/ 	.byte	0x04, 0x1e
        /*0092*/ 	.short	(.L_25 - .L_24)
.L_24:
        /*0094*/ 	.word	0x00000000


	//----- nvinfo : EIATTR_CBANK_PARAM_SIZE
	.align		4
.L_25:
        /*0098*/ 	.byte	0x03, 0x19
        /*009a*/ 	.short	0x001d


	//----- nvinfo : EIATTR_PARAM_CBANK
	.align		4
        /*009c*/ 	.byte	0x04, 0x0a
        /*009e*/ 	.short	(.L_27 - .L_26)
	.align		4
.L_26:
        /*00a0*/ 	.word	index@(.nv.constant0._Z11next_boardsP5BoardS0_iiib)
        /*00a4*/ 	.short	0x0380
        /*00a6*/ 	.short	0x001d


	//----- nvinfo : EIATTR_SW_WAR
	.align		4
.L_27:
        /*00a8*/ 	.byte	0x04, 0x36
        /*00aa*/ 	.short	(.L_29 - .L_28)
.L_28:
        /*00ac*/ 	.word	0x00000008
.L_29:


//--------------------- .nv.callgraph             --------------------------
	.section	.nv.callgraph,"",@"SHT_CUDA_CALLGRAPH"
	.align	4
	.sectionentsize	8
	.align		4
        /*0000*/ 	.word	0x00000000
	.align		4
        /*0004*/ 	.word	0xffffffff
	.align		4
        /*0008*/ 	.word	0x00000000
	.align		4
        /*000c*/ 	.word	0xfffffffe
	.align		4
        /*0010*/ 	.word	0x00000000
	.align		4
        /*0014*/ 	.word	0xfffffffd
	.align		4
        /*0018*/ 	.word	0x00000000
	.align		4
        /*001c*/ 	.word	0xfffffffc


//--------------------- .text._Z11next_boardsP5BoardS0_iiib --------------------------
	.section	.text._Z11next_boardsP5BoardS0_iiib,"ax",@progbits
	.align	128
        .global         _Z11next_boardsP5BoardS0_iiib
        .type           _Z11next_boardsP5BoardS0_iiib,@function
        .size           _Z11next_boardsP5BoardS0_iiib,(.L_x_44 - _Z11next_boardsP5BoardS0_iiib)
        .other          _Z11next_boardsP5BoardS0_iiib,@"STO_CUDA_ENTRY STV_DEFAULT"
_Z11next_boardsP5BoardS0_iiib:
.text._Z11next_boardsP5BoardS0_iiib:
[----:B------:R-:W0:Y:S01]  /*0000*/  LDC R1, c[0x0][0x37c] ;  /* 0x0000df00ff017b82 */ /* 0x000e220000000800 */
[----:B------:R-:W1:Y:S07]  /*0010*/  S2R R51, SR_TID.X ;  /* 0x0000000000337919 */ /* 0x000e6e0000002100 */
[----:B------:R-:W1:Y:S01]  /*0020*/  S2UR UR4, SR_CTAID.X ;  /* 0x00000000000479c3 */ /* 0x000e620000002500 */
[----:B------:R-:W2:Y:S01]  /*0030*/  LDCU.64 UR6, c[0x0][0x358] ;  /* 0x00006b00ff0677ac */ /* 0x000ea20008000a00 */
[----:B0-----:R-:W-:-:S06]  /*0040*/  VIADD R1, R1, 0xfffffff0 ;  /* 0xfffffff001017836 */ /* 0x001fcc0000000000 */
[----:B------:R-:W1:Y:S08]  /*0050*/  LDC R0, c[0x0][0x360] ;  /* 0x0000d800ff007b82 */ /* 0x000e700000000800 */
[----:B------:R-:W0:Y:S01]  /*0060*/  LDC.64 R6, c[0x0][0x380] ;  /* 0x0000e000ff067b82 */ /* 0x000e220000000a00 */
[----:B-1----:R-:W-:-:S04]  /*0070*/  IMAD R51, R0, UR4, R51 ;  /* 0x0000000400337c24 */ /* 0x002fc8000f8e0233 */
[----:B0-----:R-:W-:-:S05]  /*0080*/  IMAD.WIDE R6, R51, 0x10, R6 ;  /* 0x0000001033067825 */ /* 0x001fca00078e0206 */
[----:B--2---:R-:W2:Y:S04]  /*0090*/  LDG.E.64 R2, desc[UR6][R6.64] ;  /* 0x0000000606027981 */ /* 0x004ea8000c1e1b00 */
[----:B------:R-:W3:Y:S01]  /*00a0*/  LDG.E.64 R4, desc[UR6][R6.64+0x8] ;  /* 0x0000080606047981 */ /* 0x000ee2000c1e1b00 */
[----:B------:R-:W-:Y:S01]  /*00b0*/  BSSY.RECONVERGENT B0, `(.L_x_0) ;  /* 0x0000230000007945 */ /* 0x000fe20003800200 */
[----:B--2---:R-:W-:Y:S02]  /*00c0*/  LOP3.LUT R0, R2, 0x1, RZ, 0xc0, !PT ;  /* 0x0000000102007812 */ /* 0x004fe400078ec0ff */
[----:B------:R0:W-:Y:S02]  /*00d0*/  STL.64 [R1], R2 ;  /* 0x0000000201007387 */ /* 0x0001e40000100a00 */
[----:B------:R-:W-:-:S02]  /*00e0*/  ISETP.NE.U32.AND P0, PT, R0, 0x1, PT ;  /* 0x000000010000780c */ /* 0x000fc40003f05070 */
[----:B---3--:R0:W-:Y:S01]  /*00f0*/  STL.64 [R1+0x8], R4 ;  /* 0x0000080401007387 */ /* 0x0081e20000100a00 */
[----:B------:R-:W-:Y:S01]  /*0100*/  IMAD.MOV.U32 R0, RZ, RZ, RZ ;  /* 0x000000ffff007224 */ /* 0x000fe200078e00ff */
[----:B------:R-:W-:-:S13]  /*0110*/  ISETP.NE.U32.AND.EX P0, PT, RZ, RZ, PT, P0 ;  /* 0x000000ffff00720c */ /* 0x000fda0003f05100 */
[----:B0-----:R-:W-:Y:S05]  /*0120*/  @P0 BRA `(.L_x_1) ;  /* 0x0000002000a00947 */ /* 0x001fea0003800000 */
[----:B------:R-:W0:Y:S02]  /*0130*/  LDCU.U8 UR4, c[0x0][0x39c] ;  /* 0x00007380ff0477ac */ /* 0x000e240008000000 */
[----:B0-----:R-:W-:-:S04]  /*0140*/  UPRMT UR4, UR4, 0x8880, URZ ;  /* 0x0000888004047896 */ /* 0x001fc800080000ff */
[----:B------:R-:W-:-:S09]  /*0150*/  UISETP.NE.AND UP0, UPT, UR4, URZ, UPT ;  /* 0x000000ff0400728c */ /* 0x000fd2000bf05270 */
[----:B------:R-:W-:Y:S05]  /*0160*/  BRA.U !UP0, `(.L_x_2) ;  /* 0x00000011082c7547 */ /* 0x000fea000b800000 */
[----:B------:R-:W0:Y:S08]  /*0170*/  LDC R21, c[0x0][0x398] ;  /* 0x0000e600ff157b82 */ /* 0x000e300000000800 */
[----:B------:R-:W1:Y:S01]  /*0180*/  LDC R42, c[0x0][0x394] ;  /* 0x0000e500ff2a7b82 */ /* 0x000e620000000800 */
[----:B0-----:R-:W-:-:S04]  /*0190*/  ISETP.GE.AND P0, PT, R21, 0x1, PT ;  /* 0x000000011500780c */ /* 0x001fc80003f06270 */
[----:B-1----:R-:W-:-:S13]  /*01a0*/  ISETP.LT.OR P0, PT, R42, 0x2, !P0 ;  /* 0x000000022a00780c */ /* 0x002fda0004701670 */
[----:B------:R-:W-:Y:S05]  /*01b0*/  @P0 BRA `(.L_x_1) ;  /* 0x00000020007c0947 */ /* 0x000fea0003800000 */
[----:B------:R-:W-:Y:S01]  /*01c0*/  LOP3.LUT R21, R21, 0x7ffffffe, RZ, 0xc0, !PT ;  /* 0x7ffffffe15157812 */ /* 0x000fe200078ec0ff */
[----:B------:R-:W-:Y:S02]  /*01d0*/  VIADD R42, R42, 0xfffffffe ;  /* 0xfffffffe2a2a7836 */ /* 0x000fe40000000000 */
[----:B------:R-:W-:Y:S02]  /*01e0*/  IMAD.MOV.U32 R19, RZ, RZ, RZ ;  /* 0x000000ffff137224 */ /* 0x000fe400078e00ff */
[----:B------:R-:W-:-:S07]  /*01f0*/  IMAD.MOV.U32 R0, RZ, RZ, RZ ;  /* 0x000000ffff007224 */ /* 0x000fce00078e00ff */
.L_x_17:
[----:B------:R-:W0:Y:S01]  /*0200*/  LDCU UR4, c[0x0][0x398] ;  /* 0x00007300ff0477ac */ /* 0x000e220008000800 */
[C---:B--2---:R-:W-:Y:S01]  /*0210*/  PRMT R45, R4.reuse, 0x7773, RZ ;  /* 0x00007773042d7816 */ /* 0x044fe200000000ff */
[----:B------:R-:W-:Y:S01]  /*0220*/  IMAD.MOV.U32 R6, RZ, RZ, RZ ;  /* 0x000000ffff067224 */ /* 0x000fe200078e00ff */
[C---:B------:R-:W-:Y:S02]  /*0230*/  PRMT R44, R4.reuse, 0x7772, RZ ;  /* 0x00007772042c7816 */ /* 0x040fe400000000ff */
[C---:B------:R-:W-:Y:S02]  /*0240*/  PRMT R43, R4.reuse, 0x7771, RZ ;  /* 0x00007771042b7816 */ /* 0x040fe400000000ff */
[----:B------:R-:W-:Y:S02]  /*0250*/  PRMT R23, R4, 0x7770, RZ ;  /* 0x0000777004177816 */ /* 0x000fe400000000ff */
[C---:B------:R-:W-:Y:S02]  /*0260*/  PRMT R47, R3.reuse, 0x7773, RZ ;  /* 0x00007773032f7816 */ /* 0x040fe400000000ff */
[----:B------:R-:W-:Y:S01]  /*0270*/  PRMT R46, R3, 0x7772, RZ ;  /* 0x00007772032e7816 */ /* 0x000fe200000000ff */
[----:B0-----:R-:W-:-:S09]  /*0280*/  UISETP.NE.AND UP0, UPT, UR4, 0x1, UPT ;  /* 0x000000010400788c */ /* 0x001fd2000bf05270 */
[----:B------:R-:W-:Y:S05]  /*0290*/  BRA.U !UP0, `(.L_x_3) ;  /* 0x0000000908847547 */ /* 0x000fea000b800000 */
[----:B------:R-:W-:-:S07]  /*02a0*/  IMAD.MOV.U32 R6, RZ, RZ, RZ ;  /* 0x000000ffff067224 */ /* 0x000fce00078e00ff */
.L_x_12:
[----:B------:R-:W0:Y:S01]  /*02b0*/  LDCU UR4, c[0x0][0x398] ;  /* 0x00007300ff0477ac */ /* 0x000e220008000800 */
[----:B------:R-:W-:Y:S01]  /*02c0*/  BSSY.RECONVERGENT B1, `(.L_x_4) ;  /* 0x000001a000017945 */ /* 0x000fe20003800200 */
[C---:B--2---:R-:W-:Y:S02]  /*02d0*/  PRMT R9, R5.reuse, 0x7773, RZ ;  /* 0x0000777305097816 */ /* 0x044fe400000000ff */
[C---:B------:R-:W-:Y:S02]  /*02e0*/  PRMT R10, R5.reuse, 0x7772, RZ ;  /* 0x00007772050a7816 */ /* 0x040fe400000000ff */
[C---:B------:R-:W-:Y:S02]  /*02f0*/  PRMT R11, R5.reuse, 0x7771, RZ ;  /* 0x00007771050b7816 */ /* 0x040fe400000000ff */
[----:B------:R-:W-:Y:S02]  /*0300*/  PRMT R12, R5, 0x7770, RZ ;  /* 0x00007770050c7816 */ /* 0x000fe400000000ff */
[----:B------:R-:W-:-:S02]  /*0310*/  PRMT R45, R4, 0x7773, RZ ;  /* 0x00007773042d7816 */ /* 0x000fc400000000ff */
[C---:B------:R-:W-:Y:S02]  /*0320*/  PRMT R44, R4.reuse, 0x7772, RZ ;  /* 0x00007772042c7816 */ /* 0x040fe400000000ff */
[C---:B------:R-:W-:Y:S02]  /*0330*/  PRMT R43, R4.reuse, 0x7771, RZ ;  /* 0x00007771042b7816 */ /* 0x040fe400000000ff */
[----:B------:R-:W-:Y:S01]  /*0340*/  PRMT R23, R4, 0x7770, RZ ;  /* 0x0000777004177816 */ /* 0x000fe200000000ff */
[----:B0-----:R-:W-:Y:S01]  /*0350*/  IMAD R7, R19, UR4, R6 ;  /* 0x0000000413077c24 */ /* 0x001fe2000f8e0206 */
[C---:B------:R-:W-:Y:S01]  /*0360*/  PRMT R47, R3.reuse, 0x7773, RZ ;  /* 0x00007773032f7816 */ /* 0x040fe200000000ff */
[----:B------:R-:W-:Y:S01]  /*0370*/  VIADD R6, R6, 0x2 ;  /* 0x0000000206067836 */ /* 0x000fe20000000000 */
[----:B------:R-:W-:Y:S01]  /*0380*/  PRMT R46, R3, 0x7772, RZ ;  /* 0x00007772032e7816 */ /* 0x000fe200000000ff */
[----:B------:R-:W-:Y:S01]  /*0390*/  VIADD R8, R7, 0x1 ;  /* 0x0000000107087836 */ /* 0x000fe20000000000 */
[----:B------:R-:W-:-:S02]  /*03a0*/  PRMT R13, R3, 0x7771, RZ ;  /* 0x00007771030d7816 */ /* 0x000fc400000000ff */
[----:B------:R-:W-:Y:S01]  /*03b0*/  ISETP.NE.AND P1, PT, R6, R21, PT ;  /* 0x000000150600720c */ /* 0x000fe20003f25270 */
[----:B------:R-:W0:Y:S01]  /*03c0*/  I2F.F64 R48, R8 ;  /* 0x0000000800307312 */ /* 0x000e220000201c00 */
[----:B------:R-:W-:Y:S02]  /*03d0*/  PRMT R14, R3, 0x7770, RZ ;  /* 0x00007770030e7816 */ /* 0x000fe400000000ff */
[C---:B------:R-:W-:Y:S02]  /*03e0*/  PRMT R15, R2.reuse, 0x7773, RZ ;  /* 0x00007773020f7816 */ /* 0x040fe400000000ff */
[C---:B------:R-:W-:Y:S02]  /*03f0*/  PRMT R16, R2.reuse, 0x7772, RZ ;  /* 0x0000777202107816 */ /* 0x040fe400000000ff */
[C---:B------:R-:W-:Y:S02]  /*0400*/  PRMT R17, R2.reuse, 0x7771, RZ ;  /* 0x0000777102117816 */ /* 0x040fe400000000ff */
[----:B------:R-:W-:-:S02]  /*0410*/  PRMT R18, R2, 0x7770, RZ ;  /* 0x0000777002127816 */ /* 0x000fc400000000ff */
[----:B------:R-:W-:Y:S02]  /*0420*/  SHF.R.U32.HI R20, RZ, 0x6, R7 ;  /* 0x00000006ff147819 */ /* 0x000fe40000011607 */
[----:B------:R-:W-:Y:S01]  /*0430*/  MOV R52, 0x460 ;  /* 0x0000046000347802 */ /* 0x000fe20000000f00 */
[----:B0-----:R-:W-:-:S07]  /*0440*/  IMAD.MOV.U32 R50, RZ, RZ, R48 ;  /* 0x000000ffff327224 */ /* 0x001fce00078e0030 */
[----:B------:R-:W-:Y:S05]  /*0450*/  CALL.REL.NOINC `($_Z11next_boardsP5BoardS0_iiib$__internal_accurate_pow) ;  /* 0x0000002400847944 */ /* 0x000fea0003c00000 */
[----:B------:R-:W-:Y:S05]  /*0460*/  BSYNC.RECONVERGENT B1 ;  /* 0x0000000000017941 */ /* 0x000fea0003800200 */
.L_x_4:
[----:B------:R-:W-:-:S06]  /*0470*/  IMAD R26, R20, 0x8, R1 ;  /* 0x00000008141a7824 */ /* 0x000fcc00078e0201 */
[----:B------:R-:W2:Y:S01]  /*0480*/  LDL.64 R26, [R26] ;  /* 0x000000001a1a7983 */ /* 0x000ea20000100a00 */
[----:B------:R-:W-:Y:S01]  /*0490*/  IMAD.MOV.U32 R54, RZ, RZ, R24 ;  /* 0x000000ffff367224 */ /* 0x000fe200078e0018 */
[----:B------:R-:W-:Y:S01]  /*04a0*/  BSSY.RECONVERGENT B1, `(.L_x_5) ;  /* 0x0000039000017945 */ /* 0x000fe20003800200 */
[----:B------:R-:W-:-:S04]  /*04b0*/  IMAD.MOV.U32 R55, RZ, RZ, R25 ;  /* 0x000000ffff377224 */ /* 0x000fc800078e0019 */
[----:B------:R-:W2:Y:S02]  /*04c0*/  F2I.F64.TRUNC R25, R54 ;  /* 0x0000003600197311 */ /* 0x000ea4000030d100 */
[----:B--2---:R-:W-:Y:S02]  /*04d0*/  LOP3.LUT P0, RZ, R26, R25, RZ, 0xc0, !PT ;  /* 0x000000191aff7212 */ /* 0x004fe4000780c0ff */
[----:B------:R-:W-:-:S04]  /*04e0*/  SHF.R.S32.HI R25, RZ, 0x1f, R25 ;  /* 0x0000001fff197819 */ /* 0x000fc80000011419 */
[----:B------:R-:W-:-:S13]  /*04f0*/  LOP3.LUT P0, RZ, R27, R25, RZ, 0xc0, P0 ;  /* 0x000000191bff7212 */ /* 0x000fda000000c0ff */
[----:B------:R-:W-:Y:S05]  /*0500*/  @P0 BRA `(.L_x_6) ;  /* 0x0000000000c80947 */ /* 0x000fea0003800000 */
[----:B------:R-:W0:Y:S01]  /*0510*/  LDCU UR4, c[0x0][0x398] ;  /* 0x00007300ff0477ac */ /* 0x000e220008000800 */
[----:B------:R-:W-:Y:S01]  /*0520*/  BSSY.RECONVERGENT B2, `(.L_x_7) ;  /* 0x0000008000027945 */ /* 0x000fe20003800200 */
[----:B------:R-:W-:Y:S01]  /*0530*/  MOV R52, 0x5a0 ;  /* 0x000005a000347802 */ /* 0x000fe20000000f00 */
[----:B0-----:R-:W-:Y:S02]  /*0540*/  VIADD R48, R8, UR4 ;  /* 0x0000000408307c36 */ /* 0x001fe40008000000 */
[----:B------:R-:W-:-:S04]  /*0550*/  VIADD R22, R7, UR4 ;  /* 0x0000000407167c36 */ /* 0x000fc80008000000 */
[----:B------:R-:W0:Y:S01]  /*0560*/  I2F.F64 R48, R48 ;  /* 0x0000003000307312 */ /* 0x000e220000201c00 */
[----:B------:R-:W-:Y:S01]  /*0570*/  SHF.R.U32.HI R22, RZ, 0x6, R22 ;  /* 0x00000006ff167819 */ /* 0x000fe20000011616 */
[----:B0-----:R-:W-:-:S07]  /*0580*/  IMAD.MOV.U32 R50, RZ, RZ, R48 ;  /* 0x000000ffff327224 */ /* 0x001fce00078e0030 */
[----:B------:R-:W-:Y:S05]  /*0590*/  CALL.REL.NOINC `($_Z11next_boardsP5BoardS0_iiib$__internal_accurate_pow) ;  /* 0x0000002400347944 */ /* 0x000fea0003c00000 */
[----:B------:R-:W-:Y:S05]  /*05a0*/  BSYNC.RECONVERGENT B2 ;  /* 0x0000000000027941 */ /* 0x000fea0003800200 */
.L_x_7:
[----:B------:R-:W-:-:S06]  /*05b0*/  IMAD R26, R22, 0x8, R1 ;  /* 0x00000008161a7824 */ /* 0x000fcc00078e0201 */
[----:B------:R-:W2:Y:S01]  /*05c0*/  LDL.64 R26, [R26] ;  /* 0x000000001a1a7983 */ /* 0x000ea20000100a00 */
[----:B------:R-:W2:Y:S02]  /*05d0*/  F2I.F64.TRUNC R29, R24 ;  /* 0x00000018001d7311 */ /* 0x000ea4000030d100 */
[----:B--2---:R-:W-:Y:S02]  /*05e0*/  LOP3.LUT P0, RZ, R26, R29, RZ, 0xc0, !PT ;  /* 0x0000001d1aff7212 */ /* 0x004fe4000780c0ff */
[----:B------:R-:W-:-:S04]  /*05f0*/  SHF.R.S32.HI R29, RZ, 0x1f, R29 ;  /* 0x0000001fff1d7819 */ /* 0x000fc8000001141d */
[----:B------:R-:W-:-:S13]  /*0600*/  LOP3.LUT P0, RZ, R27, R29, RZ, 0xc0, P0 ;  /* 0x0000001d1bff7212 */ /* 0x000fda000000c0ff */
[----:B------:R-:W-:Y:S05]  /*0610*/  @P0 BRA `(.L_x_6) ;  /* 0x0000000000840947 */ /* 0x000fea0003800000 */
[----:B------:R-:W0:Y:S01]  /*0620*/  LDC.64 R26, c[0x0][0x388] ;  /* 0x0000e200ff1a7b82 */ /* 0x000e220000000a00 */
[----:B------:R-:W1:Y:S02]  /*0630*/  LDCU UR4, c[0x0][0x390] ;  /* 0x00007200ff0477ac */ /* 0x000e640008000800 */
[----:B-1----:R-:W-:-:S04]  /*0640*/  IMAD R29, R51, UR4, R0 ;  /* 0x00000004331d7c24 */ /* 0x002fc8000f8e0200 */
[----:B0-----:R-:W-:-:S05]  /*0650*/  IMAD.WIDE R26, R29, 0x10, R26 ;  /* 0x000000101d1a7825 */ /* 0x001fca00078e021a */
[----:B------:R0:W-:Y:S01]  /*0660*/  STG.E.U8 desc[UR6][R26.64], R18 ;  /* 0x000000121a007986 */ /* 0x0001e2000c101106 */
[----:B------:R-:W-:-:S03]  /*0670*/  IMAD.WIDE.U32 R30, R20, 0x8, R26 ;  /* 0x00000008141e7825 */ /* 0x000fc600078e001a */
[----:B------:R0:W-:Y:S04]  /*0680*/  STG.E.U8 desc[UR6][R26.64+0x1], R17 ;  /* 0x000001111a007986 */ /* 0x0001e8000c101106 */
        /* <DEDUP_REMOVED lines=14> */
[----:B------:R-:W2:Y:S01]  /*0770*/  LDG.E.64 R28, desc[UR6][R30.64] ;  /* 0x000000061e1c7981 */ /* 0x000ea2000c1e1b00 */
[----:B------:R-:W2:Y:S01]  /*0780*/  F2I.U64.F64.TRUNC R54, R54 ;  /* 0x0000003600367311 */ /* 0x000ea2000030d800 */
[----:B------:R-:W-:-:S07]  /*0790*/  IMAD.WIDE.U32 R32, R22, 0x8, R26 ;  /* 0x0000000816207825 */ /* 0x000fce00078e001a */
[----:B------:R-:W1:Y:S01]  /*07a0*/  F2I.U64.F64.TRUNC R24, R24 ;  /* 0x0000001800187311 */ /* 0x000e62000030d800 */
[----:B--2---:R-:W-:Y:S02]  /*07b0*/  LOP3.LUT R28, R28, R54, RZ, 0xfc, !PT ;  /* 0x000000361c1c7212 */ /* 0x004fe400078efcff */
[----:B------:R-:W-:-:S05]  /*07c0*/  LOP3.LUT R29, R29, R55, RZ, 0xfc, !PT ;  /* 0x000000371d1d7212 */ /* 0x000fca00078efcff */
[----:B------:R0:W-:Y:S04]  /*07d0*/  STG.E.64 desc[UR6][R30.64], R28 ;  /* 0x0000001c1e007986 */ /* 0x0001e8000c101b06 */
[----:B------:R-:W1:Y:S01]  /*07e0*/  LDG.E.64 R34, desc[UR6][R32.64] ;  /* 0x0000000620227981 */ /* 0x000e62000c1e1b00 */
[----:B------:R-:W-:Y:S01]  /*07f0*/  VIADD R0, R0, 0x1 ;  /* 0x0000000100007836 */ /* 0x000fe20000000000 */
[----:B-1----:R-:W-:Y:S02]  /*0800*/  LOP3.LUT R34, R34, R24, RZ, 0xfc, !PT ;  /* 0x0000001822227212 */ /* 0x002fe400078efcff */
[----:B------:R-:W-:-:S05]  /*0810*/  LOP3.LUT R35, R35, R25, RZ, 0xfc, !PT ;  /* 0x0000001923237212 */ /* 0x000fca00078efcff */
[----:B------:R0:W-:Y:S02]  /*0820*/  STG.E.64 desc[UR6][R32.64], R34 ;  /* 0x0000002220007986 */ /* 0x0001e4000c101b06 */
.L_x_6:
[----:B------:R-:W-:Y:S05]  /*0830*/  BSYNC.RECONVERGENT B1 ;  /* 0x0000000000017941 */ /* 0x000fea0003800200 */
.L_x_5:
[----:B------:R-:W-:Y:S01]  /*0840*/  VIADD R7, R7, 0x2 ;  /* 0x0000000207077836 */ /* 0x000fe20000000000 */
[----:B------:R-:W-:Y:S01]  /*0850*/  BSSY.RECONVERGENT B1, `(.L_x_8) ;  /* 0x0000006000017945 */ /* 0x000fe20003800200 */
[----:B------:R-:W-:Y:S02]  /*0860*/  SHF.R.U32.HI R20, RZ, 0x6, R8 ;  /* 0x00000006ff147819 */ /* 0x000fe40000011608 */
[----:B------:R-:W1:Y:S01]  /*0870*/  I2F.F64 R48, R7 ;  /* 0x0000000700307312 */ /* 0x000e620000201c00 */
[----:B------:R-:W-:Y:S01]  /*0880*/  MOV R52, 0x8b0 ;  /* 0x000008b000347802 */ /* 0x000fe20000000f00 */
[----:B-1----:R-:W-:-:S07]  /*0890*/  IMAD.MOV.U32 R50, RZ, RZ, R48 ;  /* 0x000000ffff327224 */ /* 0x002fce00078e0030 */
[----:B0-----:R-:W-:Y:S05]  /*08a0*/  CALL.REL.NOINC `($_Z11next_boardsP5BoardS0_iiib$__internal_accurate_pow) ;  /* 0x0000002000707944 */ /* 0x001fea0003c00000 */
[----:B------:R-:W-:Y:S05]  /*08b0*/  BSYNC.RECONVERGENT B1 ;  /* 0x0000000000017941 */ /* 0x000fea0003800200 */
.L_x_8:
        /* <DEDUP_REMOVED lines=20> */
.L_x_11:
        /* <DEDUP_REMOVED lines=11> */
[----:B------:R-:W-:Y:S01]  /*0ab0*/  STG.E.U8 desc[UR6][R26.64], R18 ;  /* 0x000000121a007986 */ /* 0x000fe2000c101106 */
[----:B------:R-:W-:-:S03]  /*0ac0*/  IMAD.WIDE.U32 R28, R20, 0x8, R26 ;  /* 0x00000008141c7825 */ /* 0x000fc600078e001a */
[----:B------:R-:W-:Y:S04]  /*0ad0*/  STG.E.U8 desc[UR6][R26.64+0x1], R17 ;  /* 0x000001111a007986 */ /* 0x000fe8000c101106 */
[----:B------:R-:W-:Y:S04]  /*0ae0*/  STG.E.U8 desc[UR6][R26.64+0x2], R16 ;  /* 0x000002101a007986 */ /* 0x000fe8000c101106 */
[----:B------:R-:W-:Y:S04]  /*0af0*/  STG.E.U8 desc[UR6][R26.64+0x3], R15 ;  /* 0x0000030f1a007986 */ /* 0x000fe8000c101106 */
[----:B------:R-:W-:Y:S04]  /*0b00*/  STG.E.U8 desc[UR6][R26.64+0x4], R14 ;  /* 0x0000040e1a007986 */ /* 0x000fe8000c101106 */
[----:B------:R-:W-:Y:S04]  /*0b10*/  STG.E.U8 desc[UR6][R26.64+0x5], R13 ;  /* 0x0000050d1a007986 */ /* 0x000fe8000c101106 */
[----:B------:R0:W-:Y:S04]  /*0b20*/  STG.E.U8 desc[UR6][R26.64+0xc], R12 ;  /* 0x00000c0c1a007986 */ /* 0x0001e8000c101106 */
[----:B------:R-:W-:Y:S04]  /*0b30*/  STG.E.U8 desc[UR6][R26.64+0xd], R11 ;  /* 0x00000d0b1a007986 */ /* 0x000fe8000c101106 */
[----:B------:R-:W-:Y:S04]  /*0b40*/  STG.E.U8 desc[UR6][R26.64+0xe], R10 ;  /* 0x00000e0a1a007986 */ /* 0x000fe8000c101106 */
[----:B------:R1:W-:Y:S04]  /*0b50*/  STG.E.U8 desc[UR6][R26.64+0xf], R9 ;  /* 0x00000f091a007986 */ /* 0x0003e8000c101106 */
[----:B------:R2:W-:Y:S04]  /*0b60*/  STG.E.U8 desc[UR6][R26.64+0x6], R46 ;  /* 0x0000062e1a007986 */ /* 0x0005e8000c101106 */
[----:B------:R2:W-:Y:S04]  /*0b70*/  STG.E.U8 desc[UR6][R26.64+0x7], R47 ;  /* 0x0000072f1a007986 */ /* 0x0005e8000c101106 */
[----:B------:R2:W-:Y:S04]  /*0b80*/  STG.E.U8 desc[UR6][R26.64+0x8], R23 ;  /* 0x000008171a007986 */ /* 0x0005e8000c101106 */
[----:B------:R2:W-:Y:S04]  /*0b90*/  STG.E.U8 desc[UR6][R26.64+0x9], R43 ;  /* 0x0000092b1a007986 */ /* 0x0005e8000c101106 */
[----:B------:R2:W-:Y:S04]  /*0ba0*/  STG.E.U8 desc[UR6][R26.64+0xa], R44 ;  /* 0x00000a2c1a007986 */ /* 0x0005e8000c101106 */
[----:B------:R2:W-:Y:S04]  /*0bb0*/  STG.E.U8 desc[UR6][R26.64+0xb], R45 ;  /* 0x00000b2d1a007986 */ /* 0x0005e8000c101106 */
[----:B0-----:R-:W3:Y:S01]  /*0bc0*/  LDG.E.64 R12, desc[UR6][R28.64] ;  /* 0x000000061c0c7981 */ /* 0x001ee2000c1e1b00 */
[----:B------:R-:W3:Y:S01]  /*0bd0*/  F2I.U64.F64.TRUNC R54, R54 ;  /* 0x0000003600367311 */ /* 0x000ee2000030d800 */
[----:B-1----:R-:W-:-:S07]  /*0be0*/  IMAD.WIDE.U32 R8, R8, 0x8, R26 ;  /* 0x0000000808087825 */ /* 0x002fce00078e001a */
[----:B------:R-:W0:Y:S01]  /*0bf0*/  F2I.U64.F64.TRUNC R24, R24 ;  /* 0x0000001800187311 */ /* 0x000e22000030d800 */
[----:B---3--:R-:W-:Y:S02]  /*0c00*/  LOP3.LUT R12, R12, R54, RZ, 0xfc, !PT ;  /* 0x000000360c0c7212 */ /* 0x008fe400078efcff */
[----:B------:R-:W-:-:S05]  /*0c10*/  LOP3.LUT R13, R13, R55, RZ, 0xfc, !PT ;  /* 0x000000370d0d7212 */ /* 0x000fca00078efcff */
[----:B------:R2:W-:Y:S04]  /*0c20*/  STG.E.64 desc[UR6][R28.64], R12 ;  /* 0x0000000c1c007986 */ /* 0x0005e8000c101b06 */
[----:B------:R-:W0:Y:S01]  /*0c30*/  LDG.E.64 R10, desc[UR6][R8.64] ;  /* 0x00000006080a7981 */ /* 0x000e22000c1e1b00 */
[----:B------:R-:W-:Y:S01]  /*0c40*/  VIADD R0, R0, 0x1 ;  /* 0x0000000100007836 */ /* 0x000fe20000000000 */
[----:B0-----:R-:W-:Y:S02]  /*0c50*/  LOP3.LUT R10, R10, R24, RZ, 0xfc, !PT ;  /* 0x000000180a0a7212 */ /* 0x001fe400078efcff */
[----:B------:R-:W-:-:S05]  /*0c60*/  LOP3.LUT R11, R11, R25, RZ, 0xfc, !PT ;  /* 0x000000190b0b7212 */ /* 0x000fca00078efcff */
[----:B------:R2:W-:Y:S02]  /*0c70*/  STG.E.64 desc[UR6][R8.64], R10 ;  /* 0x0000000a08007986 */ /* 0x0005e4000c101b06 */
.L_x_10:
[----:B------:R-:W-:Y:S05]  /*0c80*/  BSYNC.RECONVERGENT B1 ;  /* 0x0000000000017941 */ /* 0x000fea0003800200 */
.L_x_9:
[----:B------:R-:W-:Y:S05]  /*0c90*/  @P1 BRA `(.L_x_12) ;  /* 0xfffffff400841947 */ /* 0x000fea000383ffff */
[----:B------:R-:W-:-:S07]  /*0ca0*/  IMAD.MOV.U32 R6, RZ, RZ, R21 ;  /* 0x000000ffff067224 */ /* 0x000fce00078e0015 */
.L_x_3:
[----:B------:R-:W0:Y:S02]  /*0cb0*/  LDCU UR4, c[0x0][0x398] ;  /* 0x00007300ff0477ac */ /* 0x000e240008000800 */
[----:B0-----:R-:W-:-:S09]  /*0cc0*/  ULOP3.LUT UP0, URZ, UR4, 0x1, URZ, 0xc0, !UPT ;  /* 0x0000000104ff7892 */ /* 0x001fd2000f80c0ff */
[----:B------:R-:W-:Y:S05]  /*0cd0*/  BRA.U !UP0, `(.L_x_13) ;  /* 0x0000000508407547 */ /* 0x000fea000b800000 */
[----:B------:R-:W-:Y:S01]  /*0ce0*/  IMAD R7, R19, UR4, R6 ;  /* 0x0000000413077c24 */ /* 0x000fe2000f8e0206 */
[----:B------:R-:W-:Y:S01]  /*0cf0*/  BSSY.RECONVERGENT B1, `(.L_x_14) ;  /* 0x0000007000017945 */ /* 0x000fe20003800200 */
[----:B------:R-:W-:Y:S02]  /*0d00*/  MOV R52, 0xd60 ;  /* 0x00000d6000347802 */ /* 0x000fe40000000f00 */
[----:B------:R-:W-:Y:S01]  /*0d10*/  VIADD R6, R7, 0x1 ;  /* 0x0000000107067836 */ /* 0x000fe20000000000 */
[----:B--2---:R-:W-:-:S03]  /*0d20*/  SHF.R.U32.HI R8, RZ, 0x6, R7 ;  /* 0x00000006ff087819 */ /* 0x004fc60000011607 */
[----:B------:R-:W0:Y:S02]  /*0d30*/  I2F.F64 R48, R6 ;  /* 0x0000000600307312 */ /* 0x000e240000201c00 */
[----:B0-----:R-:W-:-:S07]  /*0d40*/  IMAD.MOV.U32 R50, RZ, RZ, R48 ;  /* 0x000000ffff327224 */ /* 0x001fce00078e0030 */
[----:B------:R-:W-:Y:S05]  /*0d50*/  CALL.REL.NOINC `($_Z11next_boardsP5BoardS0_iiib$__internal_accurate_pow) ;  /* 0x0000001c00447944 */ /* 0x000fea0003c00000 */
[----:B------:R-:W-:Y:S05]  /*0d60*/  BSYNC.RECONVERGENT B1 ;  /* 0x0000000000017941 */ /* 0x000fea0003800200 */
.L_x_14:
        /* <DEDUP_REMOVED lines=20> */
.L_x_16:
        /* <DEDUP_REMOVED lines=8> */
[----:B------:R-:W1:Y:S01]  /*0f30*/  LDCU UR4, c[0x0][0x390] ;  /* 0x00007200ff0477ac */ /* 0x000e620008000800 */
[C---:B------:R-:W-:Y:S02]  /*0f40*/  PRMT R15, R2.reuse, 0x7771, RZ ;  /* 0x00007771020f7816 */ /* 0x040fe400000000ff */
[C---:B------:R-:W-:Y:S02]  /*0f50*/  PRMT R17, R2.reuse, 0x7772, RZ ;  /* 0x0000777202117816 */ /* 0x040fe400000000ff */
[----:B------:R-:W-:Y:S02]  /*0f60*/  PRMT R27, R2, 0x7773, RZ ;  /* 0x00007773021b7816 */ /* 0x000fe400000000ff */
[C---:B------:R-:W-:Y:S02]  /*0f70*/  PRMT R29, R3.reuse, 0x7770, RZ ;  /* 0x00007770031d7816 */ /* 0x040fe400000000ff */
[----:B------:R-:W-:-:S02]  /*0f80*/  PRMT R31, R3, 0x7771, RZ ;  /* 0x00007771031f7816 */ /* 0x000fc400000000ff */
[C---:B------:R-:W-:Y:S02]  /*0f90*/  PRMT R33, R5.reuse, 0x7771, RZ ;  /* 0x0000777105217816 */ /* 0x040fe400000000ff */
[C---:B------:R-:W-:Y:S02]  /*0fa0*/  PRMT R35, R5.reuse, 0x7772, RZ ;  /* 0x0000777205237816 */ /* 0x040fe400000000ff */
[----:B------:R-:W-:Y:S01]  /*0fb0*/  PRMT R37, R5, 0x7773, RZ ;  /* 0x0000777305257816 */ /* 0x000fe200000000ff */
[----:B-1----:R-:W-:-:S04]  /*0fc0*/  IMAD R7, R51, UR4, R0 ;  /* 0x0000000433077c24 */ /* 0x002fc8000f8e0200 */
[----:B0-----:R-:W-:Y:S01]  /*0fd0*/  IMAD.WIDE R12, R7, 0x10, R12 ;  /* 0x00000010070c7825 */ /* 0x001fe200078e020c */
[----:B------:R-:W-:-:S04]  /*0fe0*/  PRMT R7, R2, 0x7770, RZ ;  /* 0x0000777002077816 */ /* 0x000fc800000000ff */
[----:B------:R0:W-:Y:S01]  /*0ff0*/  STG.E.U8 desc[UR6][R12.64+0x8], R23 ;  /* 0x000008170c007986 */ /* 0x0001e2000c101106 */
[----:B------:R-:W-:-:S03]  /*1000*/  IMAD.WIDE.U32 R8, R8, 0x8, R12 ;  /* 0x0000000808087825 */ /* 0x000fc600078e000c */
[----:B------:R-:W-:Y:S04]  /*1010*/  STG.E.U8 desc[UR6][R12.64+0x6], R46 ;  /* 0x0000062e0c007986 */ /* 0x000fe8000c101106 */
[----:B------:R-:W-:Y:S01]  /*1020*/  STG.E.U8 desc[UR6][R12.64+0x7], R47 ;  /* 0x0000072f0c007986 */ /* 0x000fe2000c101106 */
[----:B0-----:R-:W-:-:S03]  /*1030*/  PRMT R23, R5, 0x7770, RZ ;  /* 0x0000777005177816 */ /* 0x001fc600000000ff */
[----:B------:R-:W-:Y:S04]  /*1040*/  STG.E.U8 desc[UR6][R12.64+0x9], R43 ;  /* 0x0000092b0c007986 */ /* 0x000fe8000c101106 */
[----:B------:R-:W-:Y:S04]  /*1050*/  STG.E.U8 desc[UR6][R12.64+0xa], R44 ;  /* 0x00000a2c0c007986 */ /* 0x000fe8000c101106 */
        /* <DEDUP_REMOVED lines=13> */
[----:B------:R-:W-:-:S07]  /*1130*/  IMAD.WIDE.U32 R6, R6, 0x8, R12 ;  /* 0x0000000806067825 */ /* 0x000fce00078e000c */
[----:B------:R-:W0:Y:S01]  /*1140*/  F2I.U64.F64.TRUNC R24, R24 ;  /* 0x0000001800187311 */ /* 0x000e22000030d800 */
[----:B---3--:R-:W-:Y:S02]  /*1150*/  LOP3.LUT R16, R14, R10, RZ, 0xfc, !PT ;  /* 0x0000000a0e107212 */ /* 0x008fe400078efcff */
[----:B-1----:R-:W-:-:S05]  /*1160*/  LOP3.LUT R17, R15, R11, RZ, 0xfc, !PT ;  /* 0x0000000b0f117212 */ /* 0x002fca00078efcff */
[----:B------:R2:W-:Y:S04]  /*1170*/  STG.E.64 desc[UR6][R8.64], R16 ;  /* 0x0000001008007986 */ /* 0x0005e8000c101b06 */
[----:B------:R-:W0:Y:S01]  /*1180*/  LDG.E.64 R14, desc[UR6][R6.64] ;  /* 0x00000006060e7981 */ /* 0x000e22000c1e1b00 */
[----:B------:R-:W-:Y:S01]  /*1190*/  VIADD R0, R0, 0x1 ;  /* 0x0000000100007836 */ /* 0x000fe20000000000 */
[----:B0-----:R-:W-:Y:S02]  /*11a0*/  LOP3.LUT R14, R14, R24, RZ, 0xfc, !PT ;  /* 0x000000180e0e7212 */ /* 0x001fe400078efcff */
[----:B------:R-:W-:-:S05]  /*11b0*/  LOP3.LUT R15, R15, R25, RZ, 0xfc, !PT ;  /* 0x000000190f0f7212 */ /* 0x000fca00078efcff */
[----:B------:R2:W-:Y:S02]  /*11c0*/  STG.E.64 desc[UR6][R6.64], R14 ;  /* 0x0000000e06007986 */ /* 0x0005e4000c101b06 */
.L_x_15:
[----:B------:R-:W-:Y:S05]  /*11d0*/  BSYNC.RECONVERGENT B1 ;  /* 0x0000000000017941 */ /* 0x000fea0003800200 */
.L_x_13:
[----:B------:R-:W-:-:S13]  /*11e0*/  ISETP.NE.AND P0, PT, R19, R42, PT ;  /* 0x0000002a1300720c */ /* 0x000fda0003f05270 */
[----:B------:R-:W-:Y:S05]  /*11f0*/  @!P0 BRA `(.L_x_1) ;  /* 0x00000010006c8947 */ /* 0x000fea0003800000 */
[----:B------:R-:W-:Y:S01]  /*1200*/  VIADD R19, R19, 0x1 ;  /* 0x0000000113137836 */ /* 0x000fe20000000000 */
[----:B------:R-:W-:Y:S06]  /*1210*/  BRA `(.L_x_17) ;  /* 0xffffffec00f87947 */ /* 0x000fec000383ffff */
.L_x_2:
[----:B------:R-:W0:Y:S08]  /*1220*/  LDC R48, c[0x0][0x398] ;  /* 0x0000e600ff307b82 */ /* 0x000e300000000800 */
[----:B------:R-:W1:Y:S01]  /*1230*/  LDC R6, c[0x0][0x394] ;  /* 0x0000e500ff067b82 */ /* 0x000e620000000800 */
[----:B0-----:R-:W-:-:S04]  /*1240*/  ISETP.GE.AND P0, PT, R48, 0x2, PT ;  /* 0x000000023000780c */ /* 0x001fc80003f06270 */
[----:B-1----:R-:W-:-:S13]  /*1250*/  ISETP.LT.OR P0, PT, R6, 0x1, !P0 ;  /* 0x000000010600780c */ /* 0x002fda0004701670 */
[----:B------:R-:W-:Y:S05]  /*1260*/  @P0 BRA `(.L_x_1) ;  /* 0x0000001000500947 */ /* 0x000fea0003800000 */
[----:B------:R-:W-:Y:S02]  /*1270*/  VIADD R48, R48, 0xffffffff ;  /* 0xffffffff30307836 */ /* 0x000fe40000000000 */
[----:B------:R-:W-:Y:S02]  /*1280*/  IMAD.MOV.U32 R46, RZ, RZ, RZ ;  /* 0x000000ffff2e7224 */ /* 0x000fe400078e00ff */
[----:B------:R-:W-:Y:S01]  /*1290*/  IMAD.MOV.U32 R0, RZ, RZ, RZ ;  /* 0x000000ffff007224 */ /* 0x000fe200078e00ff */
[----:B------:R-:W-:-:S05]  /*12a0*/  LOP3.LUT R47, R48, 0xfffffffe, RZ, 0xc0, !PT ;  /* 0xfffffffe302f7812 */ /* 0x000fca00078ec0ff */
[----:B------:R-:W-:-:S07]  /*12b0*/  IMAD.MOV R45, RZ, RZ, -R47 ;  /* 0x000000ffff2d7224 */ /* 0x000fce00078e0a2f */
.L_x_32:
[----:B--2---:R-:W0:Y:S01]  /*12c0*/  LDC R6, c[0x0][0x398] ;  /* 0x0000e600ff067b82 */ /* 0x004e220000000800 */
[----:B------:R-:W1:Y:S01]  /*12d0*/  LDCU UR4, c[0x0][0x394] ;  /* 0x00007280ff0477ac */ /* 0x000e620008000800 */
[----:B------:R-:W-:Y:S02]  /*12e0*/  IMAD.MOV.U32 R44, RZ, RZ, R46 ;  /* 0x000000ffff2c7224 */ /* 0x000fe400078e002e */
[----:B------:R-:W-:Y:S02]  /*12f0*/  VIADD R46, R46, 0x1 ;  /* 0x000000012e2e7836 */ /* 0x000fe40000000000 */
[----:B------:R-:W-:-:S03]  /*1300*/  IMAD.MOV.U32 R7, RZ, RZ, RZ ;  /* 0x000000ffff077224 */ /* 0x000fc600078e00ff */
[----:B-1----:R-:W-:Y:S02]  /*1310*/  ISETP.NE.AND P1, PT, R46, UR4, PT ;  /* 0x000000042e007c0c */ /* 0x002fe4000bf25270 */
[----:B0-----:R-:W-:-:S13]  /*1320*/  ISETP.NE.AND P0, PT, R6, 0x2, PT ;  /* 0x000000020600780c */ /* 0x001fda0003f05270 */
[----:B------:R-:W-:Y:S05]  /*1330*/  @!P0 BRA `(.L_x_18) ;  /* 0x0000000800a88947 */ /* 0x000fea0003800000 */
[----:B------:R-:W-:Y:S02]  /*1340*/  IMAD.MOV R23, RZ, RZ, -R44 ;  /* 0x000000ffff177224 */ /* 0x000fe400078e0a2c */
[----:B------:R-:W-:Y:S02]  /*1350*/  IMAD R43, R44, R6, 0x3 ;  /* 0x000000032c2b7424 */ /* 0x000fe400078e0206 */
[----:B------:R-:W-:Y:S02]  /*1360*/  IMAD.MOV.U32 R42, RZ, RZ, R45 ;  /* 0x000000ffff2a7224 */ /* 0x000fe400078e002d */
[----:B------:R-:W-:-:S07]  /*1370*/  IMAD R23, R6, R23, -0x3 ;  /* 0xfffffffd06177424 */ /* 0x000fce00078e0217 */
.L_x_27:
[----:B------:R-:W-:Y:S01]  /*1380*/  VIADD R22, R43, 0xfffffffe ;  /* 0xfffffffe2b167836 */ /* 0x000fe20000000000 */
[----:B------:R-:W-:Y:S01]  /*1390*/  BSSY.RECONVERGENT B1, `(.L_x_19) ;  /* 0x000001a000017945 */ /* 0x000fe20003800200 */
[----:B------:R-:W-:Y:S01]  /*13a0*/  VIADD R42, R42, 0x2 ;  /* 0x000000022a2a7836 */ /* 0x000fe20000000000 */
[----:B---3--:R-:W-:Y:S01]  /*13b0*/  PRMT R21, R5, 0x7773, RZ ;  /* 0x0000777305157816 */ /* 0x008fe200000000ff */
[----:B------:R-:W0:Y:S01]  /*13c0*/  I2F.F64 R6, R22 ;  /* 0x0000001600067312 */ /* 0x000e220000201c00 */
[----:B------:R-:W-:Y:S01]  /*13d0*/  VIADD R54, R43, 0xfffffffd ;  /* 0xfffffffd2b367836 */ /* 0x000fe20000000000 */
[C---:B------:R-:W-:Y:S02]  /*13e0*/  PRMT R20, R5.reuse, 0x7772, RZ ;  /* 0x0000777205147816 */ /* 0x040fe400000000ff */
[C---:B------:R-:W-:Y:S02]  /*13f0*/  PRMT R19, R5.reuse, 0x7771, RZ ;  /* 0x0000777105137816 */ /* 0x040fe400000000ff */
[----:B------:R-:W-:-:S02]  /*1400*/  PRMT R18, R5, 0x7770, RZ ;  /* 0x0000777005127816 */ /* 0x000fc400000000ff */
[C---:B------:R-:W-:Y:S02]  /*1410*/  PRMT R17, R4.reuse, 0x7773, RZ ;  /* 0x0000777304117816 */ /* 0x040fe400000000ff */
[C---:B------:R-:W-:Y:S02]  /*1420*/  PRMT R16, R4.reuse, 0x7772, RZ ;  /* 0x0000777204107816 */ /* 0x040fe400000000ff */
[C---:B------:R-:W-:Y:S02]  /*1430*/  PRMT R15, R4.reuse, 0x7771, RZ ;  /* 0x00007771040f7816 */ /* 0x040fe400000000ff */
[----:B------:R-:W-:Y:S01]  /*1440*/  PRMT R14, R4, 0x7770, RZ ;  /* 0x00007770040e7816 */ /* 0x000fe200000000ff */
[----:B0-----:R-:W-:Y:S01]  /*1450*/  IMAD.MOV.U32 R50, RZ, RZ, R6 ;  /* 0x000000ffff327224 */ /* 0x001fe200078e0006 */
[C---:B------:R-:W-:Y:S01]  /*1460*/  PRMT R13, R3.reuse, 0x7773, RZ ;  /* 0x00007773030d7816 */ /* 0x040fe200000000ff */
[----:B------:R-:W-:Y:S01]  /*1470*/  IMAD.MOV.U32 R49, RZ, RZ, R7 ;  /* 0x000000ffff317224 */ /* 0x000fe200078e0007 */
[----:B------:R-:W-:-:S02]  /*1480*/  PRMT R12, R3, 0x7772, RZ ;  /* 0x00007772030c7816 */ /* 0x000fc400000000ff */
[C---:B------:R-:W-:Y:S02]  /*1490*/  PRMT R11, R3.reuse, 0x7771, RZ ;  /* 0x00007771030b7816 */ /* 0x040fe400000000ff */
[----:B------:R-:W-:Y:S02]  /*14a0*/  ISETP.NE.AND P2, PT, R42, RZ, PT ;  /* 0x000000ff2a00720c */ /* 0x000fe40003f45270 */
[----:B------:R-:W-:Y:S02]  /*14b0*/  PRMT R10, R3, 0x7770, RZ ;  /* 0x00007770030a7816 */ /* 0x000fe400000000ff */
[C---:B------:R-:W-:Y:S02]  /*14c0*/  PRMT R9, R2.reuse, 0x7773, RZ ;  /* 0x0000777302097816 */ /* 0x040fe400000000ff */
[C---:B------:R-:W-:Y:S02]  /*14d0*/  PRMT R8, R2.reuse, 0x7772, RZ ;  /* 0x0000777202087816 */ /* 0x040fe400000000ff */
[----:B------:R-:W-:-:S02]  /*14e0*/  PRMT R7, R2, 0x7771, RZ ;  /* 0x0000777102077816 */ /* 0x000fc400000000ff */
[----:B------:R-:W-:Y:S02]  /*14f0*/  PRMT R6, R2, 0x7770, RZ ;  /* 0x0000777002067816 */ /* 0x000fe400000000ff */
[----:B------:R-:W-:Y:S02]  /*1500*/  SHF.R.U32.HI R54, RZ, 0x6, R54 ;  /* 0x00000006ff367819 */ /* 0x000fe40000011636 */
[----:B------:R-:W-:-:S07]  /*1510*/  MOV R52, 0x1530 ;  /* 0x0000153000347802 */ /* 0x000fce0000000f00 */
[----:B------:R-:W-:Y:S05]  /*1520*/  CALL.REL.NOINC `($_Z11next_boardsP5BoardS0_iiib$__internal_accurate_pow) ;  /* 0x0000001400507944 */ /* 0x000fea0003c00000 */
[----:B------:R-:W-:Y:S05]  /*1530*/  BSYNC.RECONVERGENT B1 ;  /* 0x0000000000017941 */ /* 0x000fea0003800200 */
.L_x_19:
        /* <DEDUP_REMOVED lines=10> */
[----:B------:R-:W-:Y:S01]  /*15e0*/  VIADD R24, R43, 0xffffffff ;  /* 0xffffffff2b187836 */ /* 0x000fe20000000000 */
[----:B------:R-:W-:Y:S01]  /*15f0*/  BSSY.RECONVERGENT B2, `(.L_x_22) ;  /* 0x0000007000027945 */ /* 0x000fe20003800200 */
[----:B------:R-:W-:Y:S02]  /*1600*/  SHF.R.S32.HI R56, RZ, 0x6, R22 ;  /* 0x00000006ff387819 */ /* 0x000fe40000011416 */
[----:B------:R-:W-:Y:S02]  /*1610*/  MOV R52, 0x1660 ;  /* 0x0000166000347802 */ /* 0x000fe40000000f00 */
[----:B------:R-:W0:Y:S02]  /*1620*/  I2F.F64 R24, R24 ;  /* 0x0000001800187312 */ /* 0x000e240000201c00 */
[----:B0-----:R-:W-:Y:S02]  /*1630*/  IMAD.MOV.U32 R50, RZ, RZ, R24 ;  /* 0x000000ffff327224 */ /* 0x001fe400078e0018 */
[----:B------:R-:W-:-:S07]  /*1640*/  IMAD.MOV.U32 R49, RZ, RZ, R25 ;  /* 0x000000ffff317224 */ /* 0x000fce00078e0019 */
[----:B------:R-:W-:Y:S05]  /*1650*/  CALL.REL.NOINC `($_Z11next_boardsP5BoardS0_iiib$__internal_accurate_pow) ;  /* 0x0000001400047944 */ /* 0x000fea0003c00000 */
[----:B------:R-:W-:Y:S05]  /*1660*/  BSYNC.RECONVERGENT B2 ;  /* 0x0000000000027941 */ /* 0x000fea0003800200 */
.L_x_22:
[----:B------:R-:W-:-:S06]  /*1670*/  IMAD R26, R56, 0x8, R1 ;  /* 0x00000008381a7824 */ /* 0x000fcc00078e0201 */
[----:B------:R-:W2:Y:S01]  /*1680*/  LDL.64 R26, [R26] ;  /* 0x000000001a1a7983 */ /* 0x000ea20000100a00 */
[----:B------:R-:W-:-:S04]  /*1690*/  ISETP.NE.AND P0, PT, R23, -0x1, PT ;  /* 0xffffffff1700780c */ /* 0x000fc80003f05270 */
[----:B------:R-:W-:Y:S02]  /*16a0*/  FSEL R24, R24, RZ, P0 ;  /* 0x000000ff18187208 */ /* 0x000fe40000000000 */
[----:B------:R-:W-:-:S04]  /*16b0*/  FSEL R25, R25, 1.875, P0 ;  /* 0x3ff0000019197808 */ /* 0x000fc80000000000 */
        /* <DEDUP_REMOVED lines=28> */
[----:B------:R-:W-:-:S07]  /*1880*/  IMAD.WIDE R56, R56, 0x8, R26 ;  /* 0x0000000838387825 */ /* 0x000fce00078e021a */
        /* <DEDUP_REMOVED lines=9> */
.L_x_21:
[----:B------:R-:W-:Y:S05]  /*1920*/  BSYNC.RECONVERGENT B1 ;  /* 0x0000000000017941 */ /* 0x000fea0003800200 */
.L_x_20:
[----:B------:R-:W-:Y:S01]  /*1930*/  VIADD R53, R43, 0xffffffff ;  /* 0xffffffff2b357836 */ /* 0x000fe20000000000 */
[----:B------:R-:W-:Y:S01]  /*1940*/  BSSY.RECONVERGENT B1, `(.L_x_23) ;  /* 0x0000007000017945 */ /* 0x000fe20003800200 */
[----:B0-----:R-:W-:Y:S02]  /*1950*/  SHF.R.U32.HI R54, RZ, 0x6, R22 ;  /* 0x00000006ff367819 */ /* 0x001fe40000011616 */
[----:B------:R-:W0:Y:S01]  /*1960*/  I2F.F64 R24, R53 ;  /* 0x0000003500187312 */ /* 0x000e220000201c00 */
[----:B------:R-:W-:Y:S01]  /*1970*/  MOV R52, 0x19b0 ;  /* 0x000019b000347802 */ /* 0x000fe20000000f00 */
[----:B0-----:R-:W-:Y:S02]  /*1980*/  IMAD.MOV.U32 R50, RZ, RZ, R24 ;  /* 0x000000ffff327224 */ /* 0x001fe400078e0018 */
[----:B------:R-:W-:-:S07]  /*1990*/  IMAD.MOV.U32 R49, RZ, RZ, R25 ;  /* 0x000000ffff317224 */ /* 0x000fce00078e0019 */
[----:B------:R-:W-:Y:S05]  /*19a0*/  CALL.REL.NOINC `($_Z11next_boardsP5BoardS0_iiib$__internal_accurate_pow) ;  /* 0x0000001000307944 */ /* 0x000fea0003c00000 */
[----:B------:R-:W-:Y:S05]  /*19b0*/  BSYNC.RECONVERGENT B1 ;  /* 0x0000000000017941 */ /* 0x000fea0003800200 */
.L_x_23:
        /* <DEDUP_REMOVED lines=10> */
[----:B------:R-:W0:Y:S01]  /*1a60*/  I2F.F64 R24, R43 ;  /* 0x0000002b00187312 */ /* 0x000e220000201c00 */
[----:B------:R-:W-:Y:S01]  /*1a70*/  BSSY.RECONVERGENT B2, `(.L_x_26) ;  /* 0x0000006000027945 */ /* 0x000fe20003800200 */
[----:B------:R-:W-:Y:S02]  /*1a80*/  SHF.R.S32.HI R56, RZ, 0x6, R53 ;  /* 0x00000006ff387819 */ /* 0x000fe40000011435 */
[----:B------:R-:W-:Y:S01]  /*1a90*/  MOV R52, 0x1ad0 ;  /* 0x00001ad000347802 */ /* 0x000fe20000000f00 */
[----:B0-----:R-:W-:Y:S02]  /*1aa0*/  IMAD.MOV.U32 R50, RZ, RZ, R24 ;  /* 0x000000ffff327224 */ /* 0x001fe400078e0018 */
[----:B------:R-:W-:-:S07]  /*1ab0*/  IMAD.MOV.U32 R49, RZ, RZ, R25 ;  /* 0x000000ffff317224 */ /* 0x000fce00078e0019 */
[----:B------:R-:W-:Y:S05]  /*1ac0*/  CALL.REL.NOINC `($_Z11next_boardsP5BoardS0_iiib$__internal_accurate_pow) ;  /* 0x0000000c00e87944 */ /* 0x000fea0003c00000 */
[----:B------:R-:W-:Y:S05]  /*1ad0*/  BSYNC.RECONVERGENT B2 ;  /* 0x0000000000027941 */ /* 0x000fea0003800200 */
.L_x_26:
        /* <DEDUP_REMOVED lines=31> */
[----:B0-----:R-:W1:Y:S01]  /*1cd0*/  LDG.E.64 R6, desc[UR6][R54.64] ;  /* 0x0000000636067981 */ /* 0x001e62000c1e1b00 */
[----:B------:R-:W1:Y:S01]  /*1ce0*/  F2I.U64.F64.TRUNC R58, R58 ;  /* 0x0000003a003a7311 */ /* 0x000e62000030d800 */
[----:B------:R-:W-:-:S07]  /*1cf0*/  IMAD.WIDE R56, R56, 0x8, R26 ;  /* 0x0000000838387825 */ /* 0x000fce00078e021a */
[----:B------:R-:W0:Y:S01]  /*1d00*/  F2I.U64.F64.TRUNC R24, R24 ;  /* 0x0000001800187311 */ /* 0x000e22000030d800 */
[----:B-1----:R-:W-:Y:S02]  /*1d10*/  LOP3.LUT R8, R6, R58, RZ, 0xfc, !PT ;  /* 0x0000003a06087212 */ /* 0x002fe400078efcff */
[----:B--2---:R-:W-:-:S05]  /*1d20*/  LOP3.LUT R9, R7, R59, RZ, 0xfc, !PT ;  /* 0x0000003b07097212 */ /* 0x004fca00078efcff */
[----:B------:R3:W-:Y:S04]  /*1d30*/  STG.E.64 desc[UR6][R54.64], R8 ;  /* 0x0000000836007986 */ /* 0x0007e8000c101b06 */
[----:B------:R-:W0:Y:S01]  /*1d40*/  LDG.E.64 R6, desc[UR6][R56.64] ;  /* 0x0000000638067981 */ /* 0x000e22000c1e1b00 */
[----:B------:R-:W-:Y:S01]  /*1d50*/  VIADD R0, R0, 0x1 ;  /* 0x0000000100007836 */ /* 0x000fe20000000000 */
[----:B0-----:R-:W-:Y:S02]  /*1d60*/  LOP3.LUT R6, R6, R24, RZ, 0xfc, !PT ;  /* 0x0000001806067212 */ /* 0x001fe400078efcff */
[----:B------:R-:W-:-:S05]  /*1d70*/  LOP3.LUT R7, R7, R25, RZ, 0xfc, !PT ;  /* 0x0000001907077212 */ /* 0x000fca00078efcff */
[----:B------:R3:W-:Y:S02]  /*1d80*/  STG.E.64 desc[UR6][R56.64], R6 ;  /* 0x0000000638007986 */ /* 0x0007e4000c101b06 */
.L_x_25:
[----:B------:R-:W-:Y:S05]  /*1d90*/  BSYNC.RECONVERGENT B1 ;  /* 0x0000000000017941 */ /* 0x000fea0003800200 */
.L_x_24:
[----:B------:R-:W-:Y:S02]  /*1da0*/  VIADD R43, R43, 0x2 ;  /* 0x000000022b2b7836 */ /* 0x000fe40000000000 */
[----:B------:R-:W-:Y:S01]  /*1db0*/  VIADD R23, R23, 0xfffffffe ;  /* 0xfffffffe17177836 */ /* 0x000fe20000000000 */
[----:B------:R-:W-:Y:S06]  /*1dc0*/  @P2 BRA `(.L_x_27) ;  /* 0xfffffff4006c2947 */ /* 0x000fec000383ffff */
[----:B---3--:R-:W-:-:S07]  /*1dd0*/  IMAD.MOV.U32 R7, RZ, RZ, R47 ;  /* 0x000000ffff077224 */ /* 0x008fce00078e002f */
.L_x_18:
[----:B------:R-:W-:-:S13]  /*1de0*/  LOP3.LUT P0, RZ, R48, 0x1, RZ, 0xc0, !PT ;  /* 0x0000000130ff7812 */ /* 0x000fda000780c0ff */
[----:B------:R-:W-:Y:S05]  /*1df0*/  @!P0 BRA `(.L_x_28) ;  /* 0x0000000400688947 */ /* 0x000fea0003800000 */
[----:B------:R-:W0:Y:S01]  /*1e00*/  LDCU UR4, c[0x0][0x398] ;  /* 0x00007300ff0477ac */ /* 0x000e220008000800 */
[----:B------:R-:W-:Y:S01]  /*1e10*/  BSSY.RECONVERGENT B1, `(.L_x_29) ;  /* 0x0000009000017945 */ /* 0x000fe20003800200 */
[----:B------:R-:W-:Y:S01]  /*1e20*/  MOV R52, 0x1ea0 ;  /* 0x00001ea000347802 */ /* 0x000fe20000000f00 */
[----:B0-----:R-:W-:-:S04]  /*1e30*/  IMAD R7, R44, UR4, R7 ;  /* 0x000000042c077c24 */ /* 0x001fc8000f8e0207 */
[----:B------:R-:W-:Y:S01]  /*1e40*/  VIADD R6, R7, 0x1 ;  /* 0x0000000107067836 */ /* 0x000fe20000000000 */
[----:B------:R-:W-:-:S03]  /*1e50*/  SHF.R.U32.HI R8, RZ, 0x6, R7 ;  /* 0x00000006ff087819 */ /* 0x000fc60000011607 */
[----:B------:R-:W0:Y:S02]  /*1e60*/  I2F.F64 R10, R6 ;  /* 0x00000006000a7312 */ /* 0x000e240000201c00 */
[----:B0-----:R-:W-:Y:S02]  /*1e70*/  IMAD.MOV.U32 R50, RZ, RZ, R10 ;  /* 0x000000ffff327224 */ /* 0x001fe400078e000a */
[----:B------:R-:W-:-:S07]  /*1e80*/  IMAD.MOV.U32 R49, RZ, RZ, R11 ;  /* 0x000000ffff317224 */ /* 0x000fce00078e000b */
[----:B------:R-:W-:Y:S05]  /*1e90*/  CALL.REL.NOINC `($_Z11next_boardsP5BoardS0_iiib$__internal_accurate_pow) ;  /* 0x0000000800f47944 */ /* 0x000fea0003c00000 */
[----:B------:R-:W-:Y:S05]  /*1ea0*/  BSYNC.RECONVERGENT B1 ;  /* 0x0000000000017941 */ /* 0x000fea0003800200 */
.L_x_29:
        /* <DEDUP_REMOVED lines=13> */
[----:B------:R-:W0:Y:S01]  /*1f80*/  I2F.F64 R12, R7 ;  /* 0x00000007000c7312 */ /* 0x000e220000201c00 */
[----:B------:R-:W-:Y:S02]  /*1f90*/  ISETP.NE.AND P0, PT, R7, RZ, PT ;  /* 0x000000ff0700720c */ /* 0x000fe40003f05270 */
[----:B------:R-:W-:Y:S01]  /*1fa0*/  MOV R52, 0x1fe0 ;  /* 0x00001fe000347802 */ /* 0x000fe20000000f00 */
[----:B0-----:R-:W-:Y:S02]  /*1fb0*/  IMAD.MOV.U32 R50, RZ, RZ, R12 ;  /* 0x000000ffff327224 */ /* 0x001fe400078e000c */
[----:B------:R-:W-:-:S08]  /*1fc0*/  IMAD.MOV.U32 R49, RZ, RZ, R13 ;  /* 0x000000ffff317224 */ /* 0x000fd000078e000d */
[----:B------:R-:W-:Y:S05]  /*1fd0*/  CALL.REL.NOINC `($_Z11next_boardsP5BoardS0_iiib$__internal_accurate_pow) ;  /* 0x0000000800a47944 */ /* 0x000fea0003c00000 */
[----:B------:R-:W-:Y:S05]  /*1fe0*/  BSYNC.RECONVERGENT B2 ;  /* 0x0000000000027941 */ /* 0x000fea0003800200 */
.L_x_31:
[----:B------:R-:W-:-:S06]  /*1ff0*/  IMAD R14, R6, 0x8, R1 ;  /* 0x00000008060e7824 */ /* 0x000fcc00078e0201 */
[----:B------:R-:W2:Y:S01]  /*2000*/  LDL.64 R14, [R14] ;  /* 0x000000000e0e7983 */ /* 0x000ea20000100a00 */
        /* <DEDUP_REMOVED lines=14> */
[----:B------:R-:W-:Y:S02]  /*20f0*/  PRMT R19, R2, 0x7773, RZ ;  /* 0x0000777302137816 */ /* 0x000fe400000000ff */
[----:B------:R-:W-:Y:S02]  /*2100*/  PRMT R27, R3, 0x7773, RZ ;  /* 0x00007773031b7816 */ /* 0x000fe400000000ff */
[C---:B------:R-:W-:Y:S02]  /*2110*/  PRMT R29, R4.reuse, 0x7771, RZ ;  /* 0x00007771041d7816 */ /* 0x040fe400000000ff */
[C---:B------:R-:W-:Y:S01]  /*2120*/  PRMT R31, R4.reuse, 0x7772, RZ ;  /* 0x00007772041f7816 */ /* 0x040fe200000000ff */
[----:B-1----:R-:W-:Y:S01]  /*2130*/  IMAD R7, R51, UR4, R0 ;  /* 0x0000000433077c24 */ /* 0x002fe2000f8e0200 */
[----:B------:R-:W-:Y:S02]  /*2140*/  PRMT R33, R4, 0x7773, RZ ;  /* 0x0000777304217816 */ /* 0x000fe400000000ff */
[----:B------:R-:W-:Y:S01]  /*2150*/  PRMT R35, R5, 0x7773, RZ ;  /* 0x0000777305237816 */ /* 0x000fe200000000ff */
[----:B0-----:R-:W-:Y:S01]  /*2160*/  IMAD.WIDE R14, R7, 0x10, R14 ;  /* 0x00000010070e7825 */ /* 0x001fe200078e020e */
[----:B------:R-:W-:-:S04]  /*2170*/  PRMT R7, R2, 0x7771, RZ ;  /* 0x0000777102077816 */ /* 0x000fc800000000ff */
[----:B------:R0:W-:Y:S04]  /*2180*/  STG.E.U8 desc[UR6][R14.64+0x4], R21 ;  /* 0x000004150e007986 */ /* 0x0001e8000c101106 */
[----:B------:R1:W-:Y:S04]  /*2190*/  STG.E.U8 desc[UR6][R14.64+0x1], R7 ;  /* 0x000001070e007986 */ /* 0x0003e8000c101106 */
[----:B------:R2:W-:Y:S04]  /*21a0*/  STG.E.U8 desc[UR6][R14.64+0x5], R23 ;  /* 0x000005170e007986 */ /* 0x0005e8000c101106 */
[----:B------:R3:W-:Y:S01]  /*21b0*/  STG.E.U8 desc[UR6][R14.64+0x6], R25 ;  /* 0x000006190e007986 */ /* 0x0007e2000c101106 */
[----:B0-----:R-:W-:-:S03]  /*21c0*/  PRMT R21, R5, 0x7770, RZ ;  /* 0x0000777005157816 */ /* 0x001fc600000000ff */
[----:B------:R0:W-:Y:S01]  /*21d0*/  STG.E.U8 desc[UR6][R14.64], R9 ;  /* 0x000000090e007986 */ /* 0x0001e2000c101106 */
[----:B-1----:R-:W-:Y:S02]  /*21e0*/  PRMT R7, R4, 0x7770, RZ ;  /* 0x0000777004077816 */ /* 0x002fe400000000ff */
[C---:B--2---:R-:W-:Y:S01]  /*21f0*/  PRMT R23, R5.reuse, 0x7771, RZ ;  /* 0x0000777105177816 */ /* 0x044fe200000000ff */
[----:B------:R1:W-:Y:S01]  /*2200*/  STG.E.U8 desc[UR6][R14.64+0x2], R17 ;  /* 0x000002110e007986 */ /* 0x0003e2000c101106 */
[----:B---3--:R-:W-:-:S03]  /*2210*/  PRMT R25, R5, 0x7772, RZ ;  /* 0x0000777205197816 */ /* 0x008fc600000000ff */
[----:B------:R-:W-:Y:S01]  /*2220*/  STG.E.U8 desc[UR6][R14.64+0x3], R19 ;  /* 0x000003130e007986 */ /* 0x000fe2000c101106 */
[----:B0-----:R-:W-:-:S03]  /*2230*/  IMAD.WIDE.U32 R8, R8, 0x8, R14 ;  /* 0x0000000808087825 */ /* 0x001fc600078e000e */
        /* <DEDUP_REMOVED lines=9> */
[----:B-1----:R-:W3:Y:S01]  /*22d0*/  LDG.E.64 R16, desc[UR6][R8.64] ;  /* 0x0000000608107981 */ /* 0x002ee2000c1e1b00 */
[----:B------:R-:W3:Y:S01]  /*22e0*/  F2I.U64.F64.TRUNC R10, R10 ;  /* 0x0000000a000a7311 */ /* 0x000ee2000030d800 */
[----:B0-----:R-:W-:-:S07]  /*22f0*/  IMAD.WIDE R6, R6, 0x8, R14 ;  /* 0x0000000806067825 */ /* 0x001fce00078e020e */
        /* <DEDUP_REMOVED lines=9> */
.L_x_30:
[----:B------:R-:W-:Y:S05]  /*2390*/  BSYNC.RECONVERGENT B1 ;  /* 0x0000000000017941 */ /* 0x000fea0003800200 */
.L_x_28:
[----:B------:R-:W-:Y:S05]  /*23a0*/  @P1 BRA `(.L_x_32) ;  /* 0xffffffec00c41947 */ /* 0x000fea000383ffff */
.L_x_1:
[----:B------:R-:W-:Y:S05]  /*23b0*/  BSYNC.RECONVERGENT B0 ;  /* 0x0000000000007941 */ /* 0x000fea0003800200 */
.L_x_0:
[----:B------:R-:W-:Y:S01]  /*23c0*/  ISETP.GE.AND P0, PT, R0, 0x1, PT ;  /* 0x000000010000780c */ /* 0x000fe20003f06270 */
[----:B------:R-:W-:-:S12]  /*23d0*/  BSSY.RECONVERGENT B0, `(.L_x_33) ;  /* 0x000002e000007945 */ /* 0x000fd80003800200 */
[----:B------:R-:W-:Y:S05]  /*23e0*/  @!P0 BRA `(.L_x_34) ;  /* 0x0000000000b08947 */ /* 0x000fea0003800000 */
[----:B------:R-:W0:Y:S01]  /*23f0*/  LDCU UR4, c[0x0][0x390] ;  /* 0x00007200ff0477ac */ /* 0x000e220008000800 */
[C---:B------:R-:W-:Y:S01]  /*2400*/  ISETP.GE.U32.AND P0, PT, R0.reuse, 0x4, PT ;  /* 0x000000040000780c */ /* 0x040fe20003f06070 */
[----:B------:R-:W-:Y:S01]  /*2410*/  BSSY.RECONVERGENT B1, `(.L_x_35) ;  /* 0x000001d000017945 */ /* 0x000fe20003800200 */
[----:B--2---:R-:W-:Y:S01]  /*2420*/  LOP3.LUT R18, R0, 0x3, RZ, 0xc0, !PT ;  /* 0x0000000300127812 */ /* 0x004fe200078ec0ff */
[----:B------:R-:W-:-:S03]  /*2430*/  IMAD.MOV.U32 R15, RZ, RZ, RZ ;  /* 0x000000ffff0f7224 */ /* 0x000fc600078e00ff */
[----:B------:R-:W-:Y:S01]  /*2440*/  ISETP.NE.AND P1, PT, R18, RZ, PT ;  /* 0x000000ff1200720c */ /* 0x000fe20003f25270 */
[----:B0-----:R-:W-:-:S06]  /*2450*/  IMAD R14, R51, UR4, RZ ;  /* 0x00000004330e7c24 */ /* 0x001fcc000f8e02ff */
[----:B------:R-:W-:Y:S06]  /*2460*/  @!P0 BRA `(.L_x_36) ;  /* 0x00000000005c8947 */ /* 0x000fec0003800000 */
[----:B------:R-:W0:Y:S01]  /*2470*/  LDC.64 R12, c[0x0][0x388] ;  /* 0x0000e200ff0c7b82 */ /* 0x000e220000000a00 */
[----:B------:R-:W-:Y:S01]  /*2480*/  LOP3.LUT R15, R0, 0x7ffffffc, RZ, 0xc0, !PT ;  /* 0x7ffffffc000f7812 */ /* 0x000fe200078ec0ff */
[----:B------:R-:W-:-:S04]  /*2490*/  IMAD.MOV.U32 R17, RZ, RZ, R14 ;  /* 0x000000ffff117224 */ /* 0x000fc800078e000e */
[----:B------:R-:W-:Y:S01]  /*24a0*/  IMAD.MOV R16, RZ, RZ, -R15 ;  /* 0x000000ffff107224 */ /* 0x000fe200078e0a0f */
[----:B0-----:R-:W-:-:S05]  /*24b0*/  IADD3 R12, P0, PT, R12, 0x20, RZ ;  /* 0x000000200c0c7810 */ /* 0x001fca0007f1e0ff */
[----:B------:R-:W-:-:S08]  /*24c0*/  IMAD.X R13, RZ, RZ, R13, P0 ;  /* 0x000000ffff0d7224 */ /* 0x000fd000000e060d */
.L_x_37:
[----:B0-----:R-:W-:-:S05]  /*24d0*/  IMAD.WIDE R2, R17, 0x10, R12 ;  /* 0x0000001011027825 */ /* 0x001fca00078e020c */
[----:B------:R-:W2:Y:S04]  /*24e0*/  LDG.E.64 R4, desc[UR6][R2.64+-0x20] ;  /* 0xffffe00602047981 */ /* 0x000ea8000c1e1b00 */
[----:B------:R-:W3:Y:S04]  /*24f0*/  LDG.E.64 R6, desc[UR6][R2.64+-0x10] ;  /* 0xfffff00602067981 */ /* 0x000ee8000c1e1b00 */
[----:B------:R-:W4:Y:S04]  /*2500*/  LDG.E.64 R8, desc[UR6][R2.64] ;  /* 0x0000000602087981 */ /* 0x000f28000c1e1b00 */
[----:B------:R-:W5:Y:S01]  /*2510*/  LDG.E.64 R10, desc[UR6][R2.64+0x10] ;  /* 0x00001006020a7981 */ /* 0x000f62000c1e1b00 */
[----:B------:R-:W-:-:S02]  /*2520*/  VIADD R16, R16, 0x4 ;  /* 0x0000000410107836 */ /* 0x000fc40000000000 */
[----:B------:R-:W-:-:S03]  /*2530*/  VIADD R17, R17, 0x4 ;  /* 0x0000000411117836 */ /* 0x000fc60000000000 */
[----:B------:R-:W-:Y:S02]  /*2540*/  ISETP.NE.AND P0, PT, R16, RZ, PT ;  /* 0x000000ff1000720c */ /* 0x000fe40003f05270 */
[----:B--2---:R-:W-:Y:S02]  /*2550*/  LOP3.LUT R4, R4, 0x1, RZ, 0xfc, !PT ;  /* 0x0000000104047812 */ /* 0x004fe400078efcff */
[----:B---3--:R-:W-:-:S03]  /*2560*/  LOP3.LUT R6, R6, 0x1, RZ, 0xfc, !PT ;  /* 0x0000000106067812 */ /* 0x008fc600078efcff */
[----:B------:R0:W-:Y:S01]  /*2570*/  STG.E.64 desc[UR6][R2.64+-0x20], R4 ;  /* 0xffffe00402007986 */ /* 0x0001e2000c101b06 */
[----:B----4-:R-:W-:-:S03]  /*2580*/  LOP3.LUT R8, R8, 0x1, RZ, 0xfc, !PT ;  /* 0x0000000108087812 */ /* 0x010fc600078efcff */
[----:B------:R0:W-:Y:S01]  /*2590*/  STG.E.64 desc[UR6][R2.64+-0x10], R6 ;  /* 0xfffff00602007986 */ /* 0x0001e2000c101b06 */
[----:B-----5:R-:W-:-:S03]  /*25a0*/  LOP3.LUT R10, R10, 0x1, RZ, 0xfc, !PT ;  /* 0x000000010a0a7812 */ /* 0x020fc600078efcff */
[----:B------:R0:W-:Y:S04]  /*25b0*/  STG.E.64 desc[UR6][R2.64], R8 ;  /* 0x0000000802007986 */ /* 0x0001e8000c101b06 */
[----:B------:R0:W-:Y:S01]  /*25c0*/  STG.E.64 desc[UR6][R2.64+0x10], R10 ;  /* 0x0000100a02007986 */ /* 0x0001e2000c101b06 */
[----:B------:R-:W-:Y:S05]  /*25d0*/  @P0 BRA `(.L_x_37) ;  /* 0xfffffffc00bc0947 */ /* 0x000fea000383ffff */
.L_x_36:
[----:B------:R-:W-:Y:S05]  /*25e0*/  BSYNC.RECONVERGENT B1 ;  /* 0x0000000000017941 */ /* 0x000fea0003800200 */
.L_x_35:
[----:B------:R-:W-:Y:S05]  /*25f0*/  @!P1 BRA `(.L_x_34) ;  /* 0x00000000002c9947 */ /* 0x000fea0003800000 */
[----:B0-----:R-:W0:Y:S01]  /*2600*/  LDC.64 R6, c[0x0][0x388] ;  /* 0x0000e200ff067b82 */ /* 0x001e220000000a00 */
[----:B------:R-:W-:Y:S02]  /*2610*/  IMAD.IADD R15, R14, 0x1, R15 ;  /* 0x000000010e0f7824 */ /* 0x000fe400078e020f */
[----:B------:R-:W-:-:S07]  /*2620*/  IMAD.MOV R8, RZ, RZ, -R18 ;  /* 0x000000ffff087224 */ /* 0x000fce00078e0a12 */
.L_x_38:
[----:B01----:R-:W-:-:S05]  /*2630*/  IMAD.WIDE R2, R15, 0x10, R6 ;  /* 0x000000100f027825 */ /* 0x003fca00078e0206 */
[----:B------:R-:W2:Y:S01]  /*2640*/  LDG.E.64 R4, desc[UR6][R2.64] ;  /* 0x0000000602047981 */ /* 0x000ea2000c1e1b00 */
[----:B------:R-:W-:Y:S02]  /*2650*/  VIADD R8, R8, 0x1 ;  /* 0x0000000108087836 */ /* 0x000fe40000000000 */
[----:B------:R-:W-:-:S03]  /*2660*/  VIADD R15, R15, 0x1 ;  /* 0x000000010f0f7836 */ /* 0x000fc60000000000 */
[----:B------:R-:W-:Y:S02]  /*2670*/  ISETP.NE.AND P0, PT, R8, RZ, PT ;  /* 0x000000ff0800720c */ /* 0x000fe40003f05270 */
[----:B--2---:R-:W-:-:S05]  /*2680*/  LOP3.LUT R4, R4, 0x1, RZ, 0xfc, !PT ;  /* 0x0000000104047812 */ /* 0x004fca00078efcff */
[----:B------:R1:W-:Y:S06]  /*2690*/  STG.E.64 desc[UR6][R2.64], R4 ;  /* 0x0000000402007986 */ /* 0x0003ec000c101b06 */
[----:B------:R-:W-:Y:S05]  /*26a0*/  @P0 BRA `(.L_x_38) ;  /* 0xfffffffc00e00947 */ /* 0x000fea000383ffff */
.L_x_34:
[----:B------:R-:W-:Y:S05]  /*26b0*/  BSYNC.RECONVERGENT B0 ;  /* 0x0000000000007941 */ /* 0x000fea0003800200 */
.L_x_33:
[----:B------:R-:W3:Y:S02]  /*26c0*/  LDCU UR4, c[0x0][0x390] ;  /* 0x00007200ff0477ac */ /* 0x000ee40008000800 */
[----:B---3--:R-:W-:-:S13]  /*26d0*/  ISETP.GE.AND P0, PT, R0, UR4, PT ;  /* 0x0000000400007c0c */ /* 0x008fda000bf06270 */
[----:B------:R-:W-:Y:S05]  /*26e0*/  @P0 EXIT ;  /* 0x000000000000094d */ /* 0x000fea0003800000 */
[C---:B01----:R-:W-:Y:S01]  /*26f0*/  VIADD R2, R0.reuse, -UR4 ;  /* 0x8000000400027c36 */ /* 0x043fe20008000000 */
[----:B--2---:R-:W-:Y:S01]  /*2700*/  IADD3 R8, PT, PT, -R0, UR4, RZ ;  /* 0x0000000400087c10 */ /* 0x004fe2000fffe1ff */
[----:B------:R-:W-:Y:S03]  /*2710*/  BSSY.RECONVERGENT B0, `(.L_x_39) ;  /* 0x0000019000007945 */ /* 0x000fe60003800200 */
[----:B------:R-:W-:Y:S02]  /*2720*/  ISETP.GT.U32.AND P0, PT, R2, -0x8, PT ;  /* 0xfffffff80200780c */ /* 0x000fe40003f04070 */
[----:B------:R-:W-:-:S04]  /*2730*/  LOP3.LUT R9, R8, 0x7, RZ, 0xc0, !PT ;  /* 0x0000000708097812 */ /* 0x000fc800078ec0ff */
[----:B------:R-:W-:-:S07]  /*2740*/  ISETP.NE.AND P1, PT, R9, RZ, PT ;  /* 0x000000ff0900720c */ /* 0x000fce0003f25270 */
[----:B------:R-:W-:Y:S06]  /*2750*/  @P0 BRA `(.L_x_40) ;  /* 0x0000000000500947 */ /* 0x000fec0003800000 */
[----:B------:R-:W0:Y:S01]  /*2760*/  LDC.64 R4, c[0x0][0x388] ;  /* 0x0000e200ff047b82 */ /* 0x000e220000000a00 */
[----:B------:R-:W-:Y:S01]  /*2770*/  LOP3.LUT R2, R8, 0xfffffff8, RZ, 0xc0, !PT ;  /* 0xfffffff808027812 */ /* 0x000fe200078ec0ff */
[----:B------:R-:W-:-:S04]  /*2780*/  IMAD R7, R51, UR4, R0 ;  /* 0x0000000433077c24 */ /* 0x000fc8000f8e0200 */
[----:B------:R-:W-:Y:S01]  /*2790*/  IMAD.MOV R6, RZ, RZ, -R2 ;  /* 0x000000ffff067224 */ /* 0x000fe200078e0a02 */
[----:B0-----:R-:W-:-:S05]  /*27a0*/  IADD3 R4, P0, PT, R4, 0x40, RZ ;  /* 0x0000004004047810 */ /* 0x001fca0007f1e0ff */
[----:B------:R-:W-:-:S08]  /*27b0*/  IMAD.X R5, RZ, RZ, R5, P0 ;  /* 0x000000ffff057224 */ /* 0x000fd000000e0605 */
.L_x_41:
[----:B0-----:R-:W-:-:S04]  /*27c0*/  IMAD.WIDE R2, R7, 0x10, R4 ;  /* 0x0000001007027825 */ /* 0x001fc800078e0204 */
[----:B------:R-:W-:Y:S01]  /*27d0*/  VIADD R6, R6, 0x8 ;  /* 0x0000000806067836 */ /* 0x000fe20000000000 */
[----:B------:R0:W-:Y:S01]  /*27e0*/  STG.E.64 desc[UR6][R2.64+-0x40], RZ ;  /* 0xffffc0ff02007986 */ /* 0x0001e2000c101b06 */
[----:B------:R-:W-:Y:S02]  /*27f0*/  VIADD R0, R0, 0x8 ;  /* 0x0000000800007836 */ /* 0x000fe40000000000 */
[----:B------:R-:W-:Y:S01]  /*2800*/  VIADD R7, R7, 0x8 ;  /* 0x0000000807077836 */ /* 0x000fe20000000000 */
[----:B------:R0:W-:Y:S01]  /*2810*/  STG.E.64 desc[UR6][R2.64+-0x30], RZ ;  /* 0xffffd0ff02007986 */ /* 0x0001e2000c101b06 */
[----:B------:R-:W-:-:S03]  /*2820*/  ISETP.NE.AND P0, PT, R6, RZ, PT ;  /* 0x000000ff0600720c */ /* 0x000fc60003f05270 */
[----:B------:R0:W-:Y:S04]  /*2830*/  STG.E.64 desc[UR6][R2.64+-0x20], RZ ;  /* 0xffffe0ff02007986 */ /* 0x0001e8000c101b06 */
[----:B------:R0:W-:Y:S04]  /*2840*/  STG.E.64 desc[UR6][R2.64+-0x10], RZ ;  /* 0xfffff0ff02007986 */ /* 0x0001e8000c101b06 */
[----:B------:R0:W-:Y:S04]  /*2850*/  STG.E.64 desc[UR6][R2.64], RZ ;  /* 0x000000ff02007986 */ /* 0x0001e8000c101b06 */
[----:B------:R0:W-:Y:S04]  /*2860*/  STG.E.64 desc[UR6][R2.64+0x10], RZ ;  /* 0x000010ff02007986 */ /* 0x0001e8000c101b06 */
[----:B------:R0:W-:Y:S04]  /*2870*/  STG.E.64 desc[UR6][R2.64+0x20], RZ ;  /* 0x000020ff02007986 */ /* 0x0001e8000c101b06 */
[----:B------:R0:W-:Y:S01]  /*2880*/  STG.E.64 desc[UR6][R2.64+0x30], RZ ;  /* 0x000030ff02007986 */ /* 0x0001e2000c101b06 */
[----:B------:R-:W-:Y:S05]  /*2890*/  @P0 BRA `(.L_x_41) ;  /* 0xfffffffc00c80947 */ /* 0x000fea000383ffff */
.L_x_40:
[----:B------:R-:W-:Y:S05]  /*28a0*/  BSYNC.RECONVERGENT B0 ;  /* 0x0000000000007941 */ /* 0x000fea0003800200 */
.L_x_39:
[----:B------:R-:W-:Y:S05]  /*28b0*/  @!P1 EXIT ;  /* 0x000000000000994d */ /* 0x000fea0003800000 */
[----:B------:R-:W-:Y:S02]  /*28c0*/  ISETP.GE.U32.AND P0, PT, R9, 0x4, PT ;  /* 0x000000040900780c */ /* 0x000fe40003f06070 */
[----:B------:R-:W-:-:S04]  /*28d0*/  LOP3.LUT R4, R8, 0x3, RZ, 0xc0, !PT ;  /* 0x0000000308047812 */ /* 0x000fc800078ec0ff */
[----:B------:R-:W-:-:S07]  /*28e0*/  ISETP.NE.AND P1, PT, R4, RZ, PT ;  /* 0x000000ff0400720c */ /* 0x000fce0003f25270 */
[----:B0-----:R-:W0:Y:S01]  /*28f0*/  @P0 LDC.64 R2, c[0x0][0x388] ;  /* 0x0000e200ff020b82 */ /* 0x001e220000000a00 */
[----:B------:R-:W-:-:S04]  /*2900*/  @P0 IMAD R5, R51, UR4, R0 ;  /* 0x0000000433050c24 */ /* 0x000fc8000f8e0200 */
[----:B0-----:R-:W-:-:S05]  /*2910*/  @P0 IMAD.WIDE R2, R5, 0x10, R2 ;  /* 0x0000001005020825 */ /* 0x001fca00078e0202 */
[----:B------:R0:W-:Y:S04]  /*2920*/  @P0 STG.E.64 desc[UR6][R2.64], RZ ;  /* 0x000000ff02000986 */ /* 0x0001e8000c101b06 */
[----:B------:R0:W-:Y:S04]  /*2930*/  @P0 STG.E.64 desc[UR6][R2.64+0x10], RZ ;  /* 0x000010ff02000986 */ /* 0x0001e8000c101b06 */
[----:B------:R0:W-:Y:S04]  /*2940*/  @P0 STG.E.64 desc[UR6][R2.64+0x20], RZ ;  /* 0x000020ff02000986 */ /* 0x0001e8000c101b06 */
[----:B------:R0:W-:Y:S01]  /*2950*/  @P0 STG.E.64 desc[UR6][R2.64+0x30], RZ ;  /* 0x000030ff02000986 */ /* 0x0001e2000c101b06 */
[----:B------:R-:W-:Y:S05]  /*2960*/  @!P1 EXIT ;  /* 0x000000000000994d */ /* 0x000fea0003800000 */
[----:B------:R-:W-:Y:S01]  /*2970*/  ISETP.NE.AND P1, PT, R4, 0x1, PT ;  /* 0x000000010400780c */ /* 0x000fe20003f25270 */
[----:B------:R-:W-:Y:S01]  /*2980*/  @P0 VIADD R0, R0, 0x4 ;  /* 0x0000000400000836 */ /* 0x000fe20000000000 */
[----:B------:R-:W-:-:S04]  /*2990*/  LOP3.LUT R4, R8, 0x1, RZ, 0xc0, !PT ;  /* 0x0000000108047812 */ /* 0x000fc800078ec0ff */
[----:B------:R-:W-:-:S07]  /*29a0*/  ISETP.NE.U32.AND P0, PT, R4, 0x1, PT ;  /* 0x000000010400780c */ /* 0x000fce0003f05070 */
[----:B0-----:R-:W0:Y:S01]  /*29b0*/  @P1 LDC.64 R2, c[0x0][0x388] ;  /* 0x0000e200ff021b82 */ /* 0x001e220000000a00 */
[----:B------:R-:W-:-:S04]  /*29c0*/  @P1 IMAD R5, R51, UR4, R0 ;  /* 0x0000000433051c24 */ /* 0x000fc8000f8e0200 */
[----:B0-----:R-:W-:-:S05]  /*29d0*/  @P1 IMAD.WIDE R2, R5, 0x10, R2 ;  /* 0x0000001005021825 */ /* 0x001fca00078e0202 */
[----:B------:R0:W-:Y:S04]  /*29e0*/  @P1 STG.E.64 desc[UR6][R2.64], RZ ;  /* 0x000000ff02001986 */ /* 0x0001e8000c101b06 */
[----:B------:R0:W-:Y:S01]  /*29f0*/  @P1 STG.E.64 desc[UR6][R2.64+0x10], RZ ;  /* 0x000010ff02001986 */ /* 0x0001e2000c101b06 */
[----:B------:R-:W-:Y:S05]  /*2a00*/  @P0 EXIT ;  /* 0x000000000000094d */ /* 0x000fea0003800000 */
[----:B0-----:R-:W0:Y:S01]  /*2a10*/  LDC.64 R2, c[0x0][0x388] ;  /* 0x0000e200ff027b82 */ /* 0x001e220000000a00 */
[----:B------:R-:W-:-:S04]  /*2a20*/  @P1 VIADD R0, R0, 0x2 ;  /* 0x0000000200001836 */ /* 0x000fc80000000000 */
[----:B------:R-:W-:-:S04]  /*2a30*/  IMAD R51, R51, UR4, R0 ;  /* 0x0000000433337c24 */ /* 0x000fc8000f8e0200 */
[----:B0-----:R-:W-:-:S05]  /*2a40*/  IMAD.WIDE R2, R51, 0x10, R2 ;  /* 0x0000001033027825 */ /* 0x001fca00078e0202 */
[----:B------:R-:W-:Y:S01]  /*2a50*/  STG.E.64 desc[UR6][R2.64], RZ ;  /* 0x000000ff02007986 */ /* 0x000fe2000c101b06 */
[----:B------:R-:W-:Y:S05]  /*2a60*/  EXIT ;  /* 0x000000000000794d */ /* 0x000fea0003800000 */
        .type           $_Z11next_boardsP5BoardS0_iiib$__internal_accurate_pow,@function
        .size           $_Z11next_boardsP5BoardS0_iiib$__internal_accurate_pow,(.L_x_44 - $_Z11next_boardsP5BoardS0_iiib$__internal_accurate_pow)
$_Z11next_boardsP5BoardS0_iiib$__internal_accurate_pow:
[----:B------:R-:W0:Y:S01]  /*2a70*/  MUFU.RCP64H R37, 2 ;  /* 0x4000000000257908 */ /* 0x000e220000001800 */
[----:B------:R-:W-:Y:S01]  /*2a80*/  IMAD.MOV.U32 R24, RZ, RZ, 0x0 ;  /* 0x00000000ff187424 */ /* 0x000fe200078e00ff */
[----:B------:R-:W-:Y:S01]  /*2a90*/  UMOV UR4, 0x7d2cafe2 ;  /* 0x7d2cafe200047882 */ /* 0x000fe20000000000 */
[----:B------:R-:W-:Y:S01]  /*2aa0*/  IMAD.MOV.U32 R25, RZ, RZ, 0x40000000 ;  /* 0x40000000ff197424 */ /* 0x000fe200078e00ff */
[----:B------:R-:W-:Y:S01]  /*2ab0*/  UMOV UR5, 0x3eb0f5ff ;  /* 0x3eb0f5ff00057882 */ /* 0x000fe20000000000 */
[----:B------:R-:W-:-:S06]  /*2ac0*/  IMAD.MOV.U32 R36, RZ, RZ, RZ ;  /* 0x000000ffff247224 */ /* 0x000fcc00078e00ff */
[----:B0-----:R-:W-:-:S08]  /*2ad0*/  DFMA R24, R36, -R24, 1 ;  /* 0x3ff000002418742b */ /* 0x001fd00000000818 */
[----:B------:R-:W-:-:S08]  /*2ae0*/  DFMA R24, R24, R24, R24 ;  /* 0x000000181818722b */ /* 0x000fd00000000018 */
[----:B------:R-:W-:Y:S01]  /*2af0*/  DFMA R36, R36, R24, R36 ;  /* 0x000000182424722b */ /* 0x000fe20000000024 */
[----:B------:R-:W-:Y:S02]  /*2b00*/  IMAD.MOV.U32 R24, RZ, RZ, 0x41ad3b5a ;  /* 0x41ad3b5aff187424 */ /* 0x000fe400078e00ff */
[----:B------:R-:W-:-:S05]  /*2b10*/  IMAD.MOV.U32 R25, RZ, RZ, 0x3ed0f5d2 ;  /* 0x3ed0f5d2ff197424 */ /* 0x000fca00078e00ff */
[----:B------:R-:W-:-:S08]  /*2b20*/  DMUL R26, RZ, R36 ;  /* 0x00000024ff1a7228 */ /* 0x000fd00000000000 */
[----:B------:R-:W-:-:S08]  /*2b30*/  DFMA R26, RZ, R36, R26 ;  /* 0x00000024ff1a722b */ /* 0x000fd0000000001a */
[CC--:B------:R-:W-:Y:S02]  /*2b40*/  DMUL R32, R26.reuse, R26.reuse ;  /* 0x0000001a1a207228 */ /* 0x0c0fe40000000000 */
[----:B------:R-:W-:-:S06]  /*2b50*/  DMUL R38, R26, R26 ;  /* 0x0000001a1a267228 */ /* 0x000fcc0000000000 */
[----:B------:R-:W-:Y:S01]  /*2b60*/  DFMA R24, R32, UR4, R24 ;  /* 0x0000000420187c2b */ /* 0x000fe20008000018 */
[----:B------:R-:W-:Y:S01]  /*2b70*/  UMOV UR4, 0x75488a3f ;  /* 0x75488a3f00047882 */ /* 0x000fe20000000000 */
[----:B------:R-:W-:-:S06]  /*2b80*/  UMOV UR5, 0x3ef3b20a ;  /* 0x3ef3b20a00057882 */ /* 0x000fcc0000000000 */
[----:B------:R-:W-:Y:S01]  /*2b90*/  DFMA R30, R32, R24, UR4 ;  /* 0x00000004201e7e2b */ /* 0x000fe20008000018 */
[----:B------:R-:W-:Y:S01]  /*2ba0*/  UMOV UR4, 0xe4faecd5 ;  /* 0xe4faecd500047882 */ /* 0x000fe20000000000 */
[----:B------:R-:W-:Y:S01]  /*2bb0*/  UMOV UR5, 0x3f1745cd ;  /* 0x3f1745cd00057882 */ /* 0x000fe20000000000 */
[----:B------:R-:W-:-:S05]  /*2bc0*/  DADD R24, RZ, -R26 ;  /* 0x00000000ff187229 */ /* 0x000fca000000081a */
[----:B------:R-:W-:Y:S01]  /*2bd0*/  DFMA R30, R32, R30, UR4 ;  /* 0x00000004201e7e2b */ /* 0x000fe2000800001e */
[----:B------:R-:W-:Y:S01]  /*2be0*/  UMOV UR4, 0x258a578b ;  /* 0x258a578b00047882 */ /* 0x000fe20000000000 */
[----:B------:R-:W-:Y:S01]  /*2bf0*/  UMOV UR5, 0x3f3c71c7 ;  /* 0x3f3c71c700057882 */ /* 0x000fe20000000000 */
[----:B------:R-:W-:-:S05]  /*2c00*/  DADD R24, R24, R24 ;  /* 0x0000000018187229 */ /* 0x000fca0000000018 */
[----:B------:R-:W-:Y:S01]  /*2c10*/  DFMA R30, R32, R30, UR4 ;  /* 0x00000004201e7e2b */ /* 0x000fe2000800001e */
[----:B------:R-:W-:Y:S01]  /*2c20*/  UMOV UR4, 0x9242b910 ;  /* 0x9242b91000047882 */ /* 0x000fe20000000000 */
[----:B------:R-:W-:Y:S01]  /*2c30*/  UMOV UR5, 0x3f624924 ;  /* 0x3f62492400057882 */ /* 0x000fe20000000000 */
[----:B------:R-:W-:-:S05]  /*2c40*/  DFMA R24, RZ, -R26, R24 ;  /* 0x8000001aff18722b */ /* 0x000fca0000000018 */
[----:B------:R-:W-:Y:S01]  /*2c50*/  DFMA R30, R32, R30, UR4 ;  /* 0x00000004201e7e2b */ /* 0x000fe2000800001e */
[----:B------:R-:W-:Y:S01]  /*2c60*/  UMOV UR4, 0x99999dfb ;  /* 0x99999dfb00047882 */ /* 0x000fe20000000000 */
[----:B------:R-:W-:Y:S01]  /*2c70*/  UMOV UR5, 0x3f899999 ;  /* 0x3f89999900057882 */ /* 0x000fe20000000000 */
[----:B------:R-:W-:-:S05]  /*2c80*/  DMUL R24, R36, R24 ;  /* 0x0000001824187228 */ /* 0x000fca0000000000 */
[----:B------:R-:W-:Y:S01]  /*2c90*/  DFMA R30, R32, R30, UR4 ;  /* 0x00000004201e7e2b */ /* 0x000fe2000800001e */
[----:B------:R-:W-:Y:S01]  /*2ca0*/  UMOV UR4, 0x55555555 ;  /* 0x5555555500047882 */ /* 0x000fe20000000000 */
[----:B------:R-:W-:-:S03]  /*2cb0*/  UMOV UR5, 0x3fb55555 ;  /* 0x3fb5555500057882 */ /* 0x000fc60000000000 */
[----:B------:R-:W-:Y:S02]  /*2cc0*/  VIADD R37, R25, 0x100000 ;  /* 0x0010000019257836 */ /* 0x000fe40000000000 */
[----:B------:R-:W-:Y:S01]  /*2cd0*/  IMAD.MOV.U32 R36, RZ, RZ, R24 ;  /* 0x000000ffff247224 */ /* 0x000fe200078e0018 */
[----:B------:R-:W-:-:S08]  /*2ce0*/  DFMA R34, R32, R30, UR4 ;  /* 0x0000000420227e2b */ /* 0x000fd0000800001e */
[----:B------:R-:W-:Y:S01]  /*2cf0*/  DADD R28, -R34, UR4 ;  /* 0x00000004221c7e29 */ /* 0x000fe20008000100 */
[----:B------:R-:W-:Y:S01]  /*2d00*/  UMOV UR4, 0xb9e7b0 ;  /* 0x00b9e7b000047882 */ /* 0x000fe20000000000 */
[----:B------:R-:W-:-:S06]  /*2d10*/  UMOV UR5, 0x3c46a4cb ;  /* 0x3c46a4cb00057882 */ /* 0x000fcc0000000000 */
[----:B------:R-:W-:Y:S02]  /*2d20*/  DFMA R28, R32, R30, R28 ;  /* 0x0000001e201c722b */ /* 0x000fe4000000001c */
[C---:B------:R-:W-:Y:S02]  /*2d30*/  DMUL R30, R26.reuse, R38 ;  /* 0x000000261a1e7228 */ /* 0x040fe40000000000 */
[----:B------:R-:W-:-:S04]  /*2d40*/  DFMA R32, R26, R26, -R38 ;  /* 0x0000001a1a20722b */ /* 0x000fc80000000826 */
[----:B------:R-:W-:Y:S01]  /*2d50*/  DADD R28, R28, -UR4 ;  /* 0x800000041c1c7e29 */ /* 0x000fe20008000000 */
[----:B------:R-:W-:Y:S01]  /*2d60*/  UMOV UR4, 0x0 ;  /* 0x0000000000047882 */ /* 0x000fe20000000000 */
[C---:B------:R-:W-:Y:S01]  /*2d70*/  DFMA R40, R26.reuse, R38, -R30 ;  /* 0x000000261a28722b */ /* 0x040fe2000000081e */
[----:B------:R-:W-:Y:S01]  /*2d80*/  UMOV UR5, 0x3ff00000 ;  /* 0x3ff0000000057882 */ /* 0x000fe20000000000 */
[----:B------:R-:W-:-:S04]  /*2d90*/  DFMA R36, R26, R36, R32 ;  /* 0x000000241a24722b */ /* 0x000fc80000000020 */
[----:B------:R-:W-:Y:S02]  /*2da0*/  DADD R32, R34, R28 ;  /* 0x0000000022207229 */ /* 0x000fe4000000001c */
[----:B------:R-:W-:-:S06]  /*2db0*/  DFMA R40, R24, R38, R40 ;  /* 0x000000261828722b */ /* 0x000fcc0000000028 */
[----:B------:R-:W-:Y:S02]  /*2dc0*/  DMUL R38, R32, R30 ;  /* 0x0000001e20267228 */ /* 0x000fe40000000000 */
[----:B------:R-:W-:Y:S02]  /*2dd0*/  DFMA R36, R26, R36, R40 ;  /* 0x000000241a24722b */ /* 0x000fe40000000028 */
[----:B------:R-:W-:-:S04]  /*2de0*/  DADD R40, R34, -R32 ;  /* 0x0000000022287229 */ /* 0x000fc80000000820 */
[----:B------:R-:W-:-:S04]  /*2df0*/  DFMA R34, R32, R30, -R38 ;  /* 0x0000001e2022722b */ /* 0x000fc80000000826 */
[----:B------:R-:W-:-:S04]  /*2e00*/  DADD R40, R28, R40 ;  /* 0x000000001c287229 */ /* 0x000fc80000000028 */
[----:B------:R-:W-:-:S08]  /*2e10*/  DFMA R34, R32, R36, R34 ;  /* 0x000000242022722b */ /* 0x000fd00000000022 */
[----:B------:R-:W-:-:S08]  /*2e20*/  DFMA R40, R40, R30, R34 ;  /* 0x0000001e2828722b */ /* 0x000fd00000000022 */
[----:B------:R-:W-:-:S08]  /*2e30*/  DADD R30, R38, R40 ;  /* 0x00000000261e7229 */ /* 0x000fd00000000028 */
[--C-:B------:R-:W-:Y:S02]  /*2e40*/  DADD R28, R26, R30.reuse ;  /* 0x000000001a1c7229 */ /* 0x100fe4000000001e */
[----:B------:R-:W-:-:S06]  /*2e50*/  DADD R38, R38, -R30 ;  /* 0x0000000026267229 */ /* 0x000fcc000000081e */
[----:B------:R-:W-:Y:S02]  /*2e60*/  DADD R26, R26, -R28 ;  /* 0x000000001a1a7229 */ /* 0x000fe4000000081c */
[----:B------:R-:W-:-:S06]  /*2e70*/  DADD R38, R40, R38 ;  /* 0x0000000028267229 */ /* 0x000fcc0000000026 */
[----:B------:R-:W-:Y:S01]  /*2e80*/  DADD R26, R30, R26 ;  /* 0x000000001e1a7229 */ /* 0x000fe2000000001a */
[----:B------:R-:W-:Y:S02]  /*2e90*/  IMAD.MOV.U32 R30, RZ, RZ, -0x105c611 ;  /* 0xfefa39efff1e7424 */ /* 0x000fe400078e00ff */
[----:B------:R-:W-:-:S05]  /*2ea0*/  IMAD.MOV.U32 R31, RZ, RZ, 0x3fe62e42 ;  /* 0x3fe62e42ff1f7424 */ /* 0x000fca00078e00ff */
[----:B------:R-:W-:-:S08]  /*2eb0*/  DADD R26, R38, R26 ;  /* 0x00000000261a7229 */ /* 0x000fd0000000001a */
[----:B------:R-:W-:Y:S01]  /*2ec0*/  DADD R32, R24, R26 ;  /* 0x0000000018207229 */ /* 0x000fe2000000001a */
[----:B------:R-:W-:Y:S02]  /*2ed0*/  IMAD.MOV.U32 R26, RZ, RZ, -0x105c611 ;  /* 0xfefa39efff1a7424 */ /* 0x000fe400078e00ff */
[----:B------:R-:W-:-:S05]  /*2ee0*/  IMAD.MOV.U32 R27, RZ, RZ, 0x3fe62e42 ;  /* 0x3fe62e42ff1b7424 */ /* 0x000fca00078e00ff */
[----:B------:R-:W-:-:S08]  /*2ef0*/  DADD R24, R28, R32 ;  /* 0x000000001c187229 */ /* 0x000fd00000000020 */
[--C-:B------:R-:W-:Y:S02]  /*2f00*/  DFMA R30, R30, UR4, R24.reuse ;  /* 0x000000041e1e7c2b */ /* 0x100fe40008000018 */
[----:B------:R-:W-:-:S06]  /*2f10*/  DADD R34, R28, -R24 ;  /* 0x000000001c227229 */ /* 0x000fcc0000000818 */
[----:B------:R-:W-:Y:S02]  /*2f20*/  DFMA R28, -R26, 1, R30 ;  /* 0x3ff000001a1c782b */ /* 0x000fe4000000011e */
[----:B------:R-:W-:-:S06]  /*2f30*/  DADD R34, R32, R34 ;  /* 0x0000000020227229 */ /* 0x000fcc0000000022 */
[----:B------:R-:W-:Y:S01]  /*2f40*/  DADD R28, -R24, R28 ;  /* 0x00000000181c7229 */ /* 0x000fe2000000011c */
[C---:B------:R-:W-:Y:S01]  /*2f50*/  IMAD.SHL.U32 R25, R49.reuse, 0x2, RZ ;  /* 0x0000000231197824 */ /* 0x040fe200078e00ff */
[----:B------:R-:W-:-:S04]  /*2f60*/  LOP3.LUT R24, R49, 0xff0fffff, RZ, 0xc0, !PT ;  /* 0xff0fffff31187812 */ /* 0x000fc800078ec0ff */
[----:B------:R-:W-:Y:S02]  /*2f70*/  ISETP.GT.U32.AND P3, PT, R25, -0x2000001, PT ;  /* 0xfdffffff1900780c */ /* 0x000fe40003f64070 */
[----:B------:R-:W-:Y:S01]  /*2f80*/  DADD R34, R34, -R28 ;  /* 0x0000000022227229 */ /* 0x000fe2000000081c */
[----:B------:R-:W-:Y:S01]  /*2f90*/  IMAD.MOV.U32 R28, RZ, RZ, 0x3b39803f ;  /* 0x3b39803fff1c7424 */ /* 0x000fe200078e00ff */
[----:B------:R-:W-:Y:S01]  /*2fa0*/  SEL R25, R24, R49, P3 ;  /* 0x0000003118197207 */ /* 0x000fe20001800000 */
[----:B------:R-:W-:Y:S02]  /*2fb0*/  IMAD.MOV.U32 R29, RZ, RZ, 0x3c7abc9e ;  /* 0x3c7abc9eff1d7424 */ /* 0x000fe400078e00ff */
[----:B------:R-:W-:-:S04]  /*2fc0*/  IMAD.MOV.U32 R24, RZ, RZ, R50 ;  /* 0x000000ffff187224 */ /* 0x000fc800078e0032 */
[----:B------:R-:W-:Y:S01]  /*2fd0*/  DFMA R28, R28, UR4, R34 ;  /* 0x000000041c1c7c2b */ /* 0x000fe20008000022 */
[----:B------:R-:W-:Y:S01]  /*2fe0*/  UMOV UR4, 0x3b39803f ;  /* 0x3b39803f00047882 */ /* 0x000fe20000000000 */
[----:B------:R-:W-:-:S06]  /*2ff0*/  UMOV UR5, 0x3c7abc9e ;  /* 0x3c7abc9e00057882 */ /* 0x000fcc0000000000 */
[----:B------:R-:W-:-:S08]  /*3000*/  DADD R32, R30, R28 ;  /* 0x000000001e207229 */ /* 0x000fd0000000001c */
[----:B------:R-:W-:Y:S02]  /*3010*/  DADD R34, R30, -R32 ;  /* 0x000000001e227229 */ /* 0x000fe40000000820 */
[----:B------:R-:W-:-:S06]  /*3020*/  DMUL R30, R32, R24 ;  /* 0x00000018201e7228 */ /* 0x000fcc0000000000 */
[----:B------:R-:W-:Y:S02]  /*3030*/  DADD R28, R28, R34 ;  /* 0x000000001c1c7229 */ /* 0x000fe40000000022 */
[----:B------:R-:W-:-:S08]  /*3040*/  DFMA R32, R32, R24, -R30 ;  /* 0x000000182020722b */ /* 0x000fd0000000081e */
[----:B------:R-:W-:Y:S01]  /*3050*/  DFMA R28, R28, R24, R32 ;  /* 0x000000181c1c722b */ /* 0x000fe20000000020 */
[----:B------:R-:W-:Y:S02]  /*3060*/  IMAD.MOV.U32 R24, RZ, RZ, 0x652b82fe ;  /* 0x652b82feff187424 */ /* 0x000fe400078e00ff */
[----:B------:R-:W-:-:S05]  /*3070*/  IMAD.MOV.U32 R25, RZ, RZ, 0x3ff71547 ;  /* 0x3ff71547ff197424 */ /* 0x000fca00078e00ff */
[----:B------:R-:W-:-:S08]  /*3080*/  DADD R32, R30, R28 ;  /* 0x000000001e207229 */ /* 0x000fd0000000001c */
[----:B------:R-:W-:Y:S02]  /*3090*/  DFMA R24, R32, R24, 6.75539944105574400000e+15 ;  /* 0x433800002018742b */ /* 0x000fe40000000018 */
[----:B------:R-:W-:Y:S01]  /*30a0*/  FSETP.GEU.AND P3, PT, |R33|, 4.1917929649353027344, PT ;  /* 0x4086232b2100780b */ /* 0x000fe20003f6e200 */
[----:B------:R-:W-:-:S05]  /*30b0*/  DADD R30, R30, -R32 ;  /* 0x000000001e1e7229 */ /* 0x000fca0000000820 */
[----:B------:R-:W-:-:S03]  /*30c0*/  DADD R34, R24, -6.75539944105574400000e+15 ;  /* 0xc338000018227429 */ /* 0x000fc60000000000 */
[----:B------:R-:W-:-:S05]  /*30d0*/  DADD R28, R28, R30 ;  /* 0x000000001c1c7229 */ /* 0x000fca000000001e */
[----:B------:R-:W-:-:S08]  /*30e0*/  DFMA R26, R34, -R26, R32 ;  /* 0x8000001a221a722b */ /* 0x000fd00000000020 */
[----:B------:R-:W-:Y:S01]  /*30f0*/  DFMA R34, R34, -UR4, R26 ;  /* 0x8000000422227c2b */ /* 0x000fe2000800001a */
[----:B------:R-:W-:Y:S01]  /*3100*/  UMOV UR4, 0x69ce2bdf ;  /* 0x69ce2bdf00047882 */ /* 0x000fe20000000000 */
[----:B------:R-:W-:Y:S01]  /*3110*/  IMAD.MOV.U32 R26, RZ, RZ, -0x35dec16 ;  /* 0xfca213eaff1a7424 */ /* 0x000fe200078e00ff */
[----:B------:R-:W-:Y:S01]  /*3120*/  UMOV UR5, 0x3e5ade15 ;  /* 0x3e5ade1500057882 */ /* 0x000fe20000000000 */
[----:B------:R-:W-:-:S06]  /*3130*/  IMAD.MOV.U32 R27, RZ, RZ, 0x3e928af3 ;  /* 0x3e928af3ff1b7424 */ /* 0x000fcc00078e00ff */
[----:B------:R-:W-:Y:S01]  /*3140*/  DFMA R26, R34, UR4, R26 ;  /* 0x00000004221a7c2b */ /* 0x000fe2000800001a */
[----:B------:R-:W-:Y:S01]  /*3150*/  UMOV UR4, 0x62401315 ;  /* 0x6240131500047882 */ /* 0x000fe20000000000 */
[----:B------:R-:W-:-:S06]  /*3160*/  UMOV UR5, 0x3ec71dee ;  /* 0x3ec71dee00057882 */ /* 0x000fcc0000000000 */
[----:B------:R-:W-:Y:S01]  /*3170*/  DFMA R26, R34, R26, UR4 ;  /* 0x00000004221a7e2b */ /* 0x000fe2000800001a */
        /* <DEDUP_REMOVED lines=20> */
[----:B------:R-:W-:-:S08]  /*32c0*/  DFMA R26, R34, R26, UR4 ;  /* 0x00000004221a7e2b */ /* 0x000fd0000800001a */
[----:B------:R-:W-:-:S08]  /*32d0*/  DFMA R26, R34, R26, 1 ;  /* 0x3ff00000221a742b */ /* 0x000fd0000000001a */
[----:B------:R-:W-:-:S10]  /*32e0*/  DFMA R26, R34, R26, 1 ;  /* 0x3ff00000221a742b */ /* 0x000fd4000000001a */
[----:B------:R-:W-:Y:S02]  /*32f0*/  IMAD R31, R24, 0x100000, R27 ;  /* 0x00100000181f7824 */ /* 0x000fe400078e021b */
[----:B------:R-:W-:Y:S01]  /*3300*/  IMAD.MOV.U32 R30, RZ, RZ, R26 ;  /* 0x000000ffff1e7224 */ /* 0x000fe200078e001a */
[----:B------:R-:W-:Y:S06]  /*3310*/  @!P3 BRA `(.L_x_42) ;  /* 0x000000000030b947 */ /* 0x000fec0003800000 */
[----:B------:R-:W-:Y:S01]  /*3320*/  FSETP.GEU.AND P4, PT, |R33|, 4.2275390625, PT ;  /* 0x408748002100780b */ /* 0x000fe20003f8e200 */
[C---:B------:R-:W-:Y:S02]  /*3330*/  DADD R30, R32.reuse, +INF ;  /* 0x7ff00000201e7429 */ /* 0x040fe40000000000 */
[----:B------:R-:W-:-:S08]  /*3340*/  DSETP.GEU.AND P3, PT, R32, RZ, PT ;  /* 0x000000ff2000722a */ /* 0x000fd00003f6e000 */
[----:B------:R-:W-:Y:S02]  /*3350*/  FSEL R30, R30, RZ, P3 ;  /* 0x000000ff1e1e7208 */ /* 0x000fe40001800000 */
[----:B------:R-:W-:Y:S02]  /*3360*/  @!P4 LEA.HI R25, R24, R24, RZ, 0x1 ;  /* 0x000000181819c211 */ /* 0x000fe400078f08ff */
[----:B------:R-:W-:Y:S02]  /*3370*/  FSEL R31, R31, RZ, P3 ;  /* 0x000000ff1f1f7208 */ /* 0x000fe40001800000 */
[----:B------:R-:W-:-:S05]  /*3380*/  @!P4 SHF.R.S32.HI R25, RZ, 0x1, R25 ;  /* 0x00000001ff19c819 */ /* 0x000fca0000011419 */
[----:B------:R-:W-:Y:S02]  /*3390*/  @!P4 IMAD.IADD R24, R24, 0x1, -R25 ;  /* 0x000000011818c824 */ /* 0x000fe400078e0a19 */
[----:B------:R-:W-:-:S03]  /*33a0*/  @!P4 IMAD R27, R25, 0x100000, R27 ;  /* 0x00100000191bc824 */ /* 0x000fc600078e021b */
[----:B------:R-:W-:Y:S01]  /*33b0*/  @!P4 LEA R25, R24, 0x3ff00000, 0x14 ;  /* 0x3ff000001819c811 */ /* 0x000fe200078ea0ff */
[----:B------:R-:W-:-:S06]  /*33c0*/  @!P4 IMAD.MOV.U32 R24, RZ, RZ, RZ ;  /* 0x000000ffff18c224 */ /* 0x000fcc00078e00ff */
[----:B------:R-:W-:-:S11]  /*33d0*/  @!P4 DMUL R30, R26, R24 ;  /* 0x000000181a1ec228 */ /* 0x000fd60000000000 */
.L_x_42:
[----:B------:R-:W-:Y:S01]  /*33e0*/  DFMA R28, R28, R30, R30 ;  /* 0x0000001e1c1c722b */ /* 0x000fe2000000001e */
[----:B------:R-:W-:Y:S01]  /*33f0*/  IMAD.MOV.U32 R26, RZ, RZ, R52 ;  /* 0x000000ffff1a7224 */ /* 0x000fe200078e0034 */
[----:B------:R-:W-:Y:S01]  /*3400*/  DSETP.NEU.AND P3, PT, |R30|, +INF , PT ;  /* 0x7ff000001e00742a */ /* 0x000fe20003f6d200 */
[----:B------:R-:W-:-:S07]  /*3410*/  IMAD.MOV.U32 R27, RZ, RZ, 0x0 ;  /* 0x00000000ff1b7424 */ /* 0x000fce00078e00ff */
[----:B------:R-:W-:Y:S02]  /*3420*/  FSEL R24, R30, R28, !P3 ;  /* 0x0000001c1e187208 */ /* 0x000fe40005800000 */
[----:B------:R-:W-:Y:S01]  /*3430*/  FSEL R25, R31, R29, !P3 ;  /* 0x0000001d1f197208 */ /* 0x000fe20005800000 */
[----:B------:R-:W-:Y:S06]  /*3440*/  RET.REL.NODEC R26 `(_Z11next_boardsP5BoardS0_iiib) ;  /* 0xffffffc81aec7950 */ /* 0x000fec0003c3ffff */
.L_x_43:
[----:B------:R-:W-:-:S00]  /*3450*/  BRA `(.L_x_43) ;  /* 0xfffffffc00fc7947 */ /* 0x000fc0000383ffff */
[----:B------:R-:W-:-:S00]  /*3460*/  NOP ;  /* 0x0000000000007918 */ /* 0x000fc00000000000 */
        /* <DEDUP_REMOVED lines=9> */
.L_x_44:


//--------------------- .nv.shared.reserved.0     --------------------------
	.section	.nv.shared.reserved.0,"aw",@nobits
	.weak		__nv_reservedSMEM_offset_0_alias
	.size		__nv_reservedSMEM_offset_0_alias, 0, 64
	.other		__nv_reservedSMEM_offset_0_alias,@"STO_CUDA_RESERVED_SHARED STV_DEFAULT"
__nv_reservedSMEM_offset_0_alias:
	.zero		0
	.zero		64


//--------------------- .nv.constant0._Z11next_boardsP5BoardS0_iiib --------------------------
	.section	.nv.constant0._Z11next_boardsP5BoardS0_iiib,"a",@progbits
	.sectionflags	@""
	.align	4
.nv.constant0._Z11next_boardsP5BoardS0_iiib:
	.zero		925


//--------------------- SYMBOLS --------------------------

	.type		.nv.reservedSmem.offset0,@object
	.size		.nv.reservedSmem.offset0,0x4
